//
// Generated by NVIDIA NVVM Compiler
//
// Compiler Build ID: CL-36424714
// Cuda compilation tools, release 13.0, V13.0.88
// Based on NVVM 20.0.0
//

.version 9.0
.target sm_100
.address_size 64

	// .globl	_Z21kernelWeightedSigmoidPdS_S_i

.visible .entry _Z21kernelWeightedSigmoidPdS_S_i(
	.param .u64 .ptr .align 1 _Z21kernelWeightedSigmoidPdS_S_i_param_0,
	.param .u64 .ptr .align 1 _Z21kernelWeightedSigmoidPdS_S_i_param_1,
	.param .u64 .ptr .align 1 _Z21kernelWeightedSigmoidPdS_S_i_param_2,
	.param .u32 _Z21kernelWeightedSigmoidPdS_S_i_param_3
)
{
	.reg .pred 	%p<4>;
	.reg .b32 	%r<18>;
	.reg .b32 	%f<3>;
	.reg .b64 	%rd<11>;
	.reg .b64 	%fd<56>;

	ld.param.u64 	%rd2, [_Z21kernelWeightedSigmoidPdS_S_i_param_0];
	ld.param.u64 	%rd3, [_Z21kernelWeightedSigmoidPdS_S_i_param_1];
	ld.param.u64 	%rd1, [_Z21kernelWeightedSigmoidPdS_S_i_param_2];
	mov.u32 	%r1, %tid.x;
	mul.lo.s32 	%r5, %r1, 9;
	cvta.to.global.u64 	%rd4, %rd2;
	cvta.to.global.u64 	%rd5, %rd3;
	mul.wide.u32 	%rd6, %r5, 8;
	add.s64 	%rd7, %rd4, %rd6;
	ld.global.f64 	%fd6, [%rd7];
	ld.global.f64 	%fd7, [%rd5];
	fma.rn.f64 	%fd8, %fd6, %fd7, 0d0000000000000000;
	ld.global.f64 	%fd9, [%rd7+8];
	ld.global.f64 	%fd10, [%rd5+8];
	fma.rn.f64 	%fd11, %fd9, %fd10, %fd8;
	ld.global.f64 	%fd12, [%rd7+16];
	ld.global.f64 	%fd13, [%rd5+16];
	fma.rn.f64 	%fd14, %fd12, %fd13, %fd11;
	ld.global.f64 	%fd15, [%rd7+24];
	ld.global.f64 	%fd16, [%rd5+24];
	fma.rn.f64 	%fd17, %fd15, %fd16, %fd14;
	ld.global.f64 	%fd18, [%rd7+32];
	ld.global.f64 	%fd19, [%rd5+32];
	fma.rn.f64 	%fd20, %fd18, %fd19, %fd17;
	ld.global.f64 	%fd21, [%rd7+40];
	ld.global.f64 	%fd22, [%rd5+40];
	fma.rn.f64 	%fd23, %fd21, %fd22, %fd20;
	ld.global.f64 	%fd24, [%rd7+48];
	ld.global.f64 	%fd25, [%rd5+48];
	fma.rn.f64 	%fd26, %fd24, %fd25, %fd23;
	ld.global.f64 	%fd27, [%rd7+56];
	ld.global.f64 	%fd28, [%rd5+56];
	fma.rn.f64 	%fd29, %fd27, %fd28, %fd26;
	ld.global.f64 	%fd30, [%rd7+64];
	ld.global.f64 	%fd31, [%rd5+64];
	fma.rn.f64 	%fd1, %fd30, %fd31, %fd29;
	neg.f64 	%fd32, %fd1;
	fma.rn.f64 	%fd33, %fd1, 0dBFF71547652B82FE, 0d4338000000000000;
	{
	.reg .b32 %temp; 
	mov.b64 	{%r2, %temp}, %fd33;
	}
	mov.f64 	%fd34, 0dC338000000000000;
	add.rn.f64 	%fd35, %fd33, %fd34;
	fma.rn.f64 	%fd36, %fd35, 0dBFE62E42FEFA39EF, %fd32;
	fma.rn.f64 	%fd37, %fd35, 0dBC7ABC9E3B39803F, %fd36;
	fma.rn.f64 	%fd38, %fd37, 0d3E5ADE1569CE2BDF, 0d3E928AF3FCA213EA;
	fma.rn.f64 	%fd39, %fd38, %fd37, 0d3EC71DEE62401315;
	fma.rn.f64 	%fd40, %fd39, %fd37, 0d3EFA01997C89EB71;
	fma.rn.f64 	%fd41, %fd40, %fd37, 0d3F2A01A014761F65;
	fma.rn.f64 	%fd42, %fd41, %fd37, 0d3F56C16C1852B7AF;
	fma.rn.f64 	%fd43, %fd42, %fd37, 0d3F81111111122322;
	fma.rn.f64 	%fd44, %fd43, %fd37, 0d3FA55555555502A1;
	fma.rn.f64 	%fd45, %fd44, %fd37, 0d3FC5555555555511;
	fma.rn.f64 	%fd46, %fd45, %fd37, 0d3FE000000000000B;
	fma.rn.f64 	%fd47, %fd46, %fd37, 0d3FF0000000000000;
	fma.rn.f64 	%fd48, %fd47, %fd37, 0d3FF0000000000000;
	{
	.reg .b32 %temp; 
	mov.b64 	{%r3, %temp}, %fd48;
	}
	{
	.reg .b32 %temp; 
	mov.b64 	{%temp, %r4}, %fd48;
	}
	shl.b32 	%r6, %r2, 20;
	add.s32 	%r7, %r6, %r4;
	mov.b64 	%fd55, {%r3, %r7};
	{
	.reg .b32 %temp; 
	mov.b64 	{%temp, %r8}, %fd32;
	}
	mov.b32 	%f2, %r8;
	abs.f32 	%f1, %f2;
	setp.lt.f32 	%p1, %f1, 0f4086232B;
	@%p1 bra 	$L__BB0_3;
	setp.gt.f64 	%p2, %fd1, 0d0000000000000000;
	mov.f64 	%fd49, 0d7FF0000000000000;
	sub.f64 	%fd50, %fd49, %fd1;
	selp.f64 	%fd55, 0d0000000000000000, %fd50, %p2;
	setp.geu.f32 	%p3, %f1, 0f40874800;
	@%p3 bra 	$L__BB0_3;
	shr.u32 	%r9, %r2, 31;
	add.s32 	%r10, %r2, %r9;
	shr.s32 	%r11, %r10, 1;
	shl.b32 	%r12, %r11, 20;
	add.s32 	%r13, %r4, %r12;
	mov.b64 	%fd51, {%r3, %r13};
	sub.s32 	%r14, %r2, %r11;
	shl.b32 	%r15, %r14, 20;
	add.s32 	%r16, %r15, 1072693248;
	mov.b32 	%r17, 0;
	mov.b64 	%fd52, {%r17, %r16};
	mul.f64 	%fd55, %fd52, %fd51;
$L__BB0_3:
	cvta.to.global.u64 	%rd8, %rd1;
	add.f64 	%fd53, %fd55, 0d3FF0000000000000;
	rcp.rn.f64 	%fd54, %fd53;
	mul.wide.u32 	%rd9, %r1, 8;
	add.s64 	%rd10, %rd8, %rd9;
	st.global.f64 	[%rd10], %fd54;
	ret;

}
	// .globl	_Z18kernelUpdateWeightPdPiS_S_idS_
.visible .entry _Z18kernelUpdateWeightPdPiS_S_idS_(
	.param .u64 .ptr .align 1 _Z18kernelUpdateWeightPdPiS_S_idS__param_0,
	.param .u64 .ptr .align 1 _Z18kernelUpdateWeightPdPiS_S_idS__param_1,
	.param .u64 .ptr .align 1 _Z18kernelUpdateWeightPdPiS_S_idS__param_2,
	.param .u64 .ptr .align 1 _Z18kernelUpdateWeightPdPiS_S_idS__param_3,
	.param .u32 _Z18kernelUpdateWeightPdPiS_S_idS__param_4,
	.param .f64 _Z18kernelUpdateWeightPdPiS_S_idS__param_5,
	.param .u64 .ptr .align 1 _Z18kernelUpdateWeightPdPiS_S_idS__param_6
)
{
	.reg .pred 	%p<10>;
	.reg .b32 	%r<42>;
	.reg .b64 	%rd<55>;
	.reg .b64 	%fd<100>;

	ld.param.u64 	%rd15, [_Z18kernelUpdateWeightPdPiS_S_idS__param_0];
	ld.param.u64 	%rd16, [_Z18kernelUpdateWeightPdPiS_S_idS__param_1];
	ld.param.u64 	%rd14, [_Z18kernelUpdateWeightPdPiS_S_idS__param_2];
	ld.param.u64 	%rd17, [_Z18kernelUpdateWeightPdPiS_S_idS__param_3];
	ld.param.u32 	%r13, [_Z18kernelUpdateWeightPdPiS_S_idS__param_4];
	ld.param.f64 	%fd14, [_Z18kernelUpdateWeightPdPiS_S_idS__param_5];
	ld.param.u64 	%rd18, [_Z18kernelUpdateWeightPdPiS_S_idS__param_6];
	cvta.to.global.u64 	%rd1, %rd15;
	cvta.to.global.u64 	%rd2, %rd16;
	cvta.to.global.u64 	%rd3, %rd17;
	cvta.to.global.u64 	%rd19, %rd18;
	mov.u32 	%r1, %tid.x;
	mul.wide.u32 	%rd20, %r1, 8;
	add.s64 	%rd4, %rd19, %rd20;
	ld.global.f64 	%fd99, [%rd4];
	setp.lt.s32 	%p1, %r13, 1;
	@%p1 bra 	$L__BB1_12;
	and.b32  	%r2, %r13, 7;
	setp.lt.u32 	%p2, %r13, 8;
	mov.b32 	%r40, 0;
	@%p2 bra 	$L__BB1_4;
	and.b32  	%r40, %r13, 2147483640;
	neg.s32 	%r38, %r40;
	add.s64 	%rd54, %rd3, 32;
	add.s64 	%rd53, %rd2, 16;
	add.s64 	%rd22, %rd20, %rd1;
	add.s64 	%rd52, %rd22, 288;
$L__BB1_3:
	.pragma "nounroll";
	ld.global.f64 	%fd16, [%rd54+-32];
	ld.global.u32 	%r15, [%rd53+-16];
	cvt.rn.f64.s32 	%fd17, %r15;
	sub.f64 	%fd18, %fd16, %fd17;
	ld.global.f64 	%fd19, [%rd52+-288];
	fma.rn.f64 	%fd20, %fd19, %fd18, %fd99;
	ld.global.f64 	%fd21, [%rd54+-24];
	ld.global.u32 	%r16, [%rd53+-12];
	cvt.rn.f64.s32 	%fd22, %r16;
	sub.f64 	%fd23, %fd21, %fd22;
	ld.global.f64 	%fd24, [%rd52+-216];
	fma.rn.f64 	%fd25, %fd24, %fd23, %fd20;
	ld.global.f64 	%fd26, [%rd54+-16];
	ld.global.u32 	%r17, [%rd53+-8];
	cvt.rn.f64.s32 	%fd27, %r17;
	sub.f64 	%fd28, %fd26, %fd27;
	ld.global.f64 	%fd29, [%rd52+-144];
	fma.rn.f64 	%fd30, %fd29, %fd28, %fd25;
	ld.global.f64 	%fd31, [%rd54+-8];
	ld.global.u32 	%r18, [%rd53+-4];
	cvt.rn.f64.s32 	%fd32, %r18;
	sub.f64 	%fd33, %fd31, %fd32;
	ld.global.f64 	%fd34, [%rd52+-72];
	fma.rn.f64 	%fd35, %fd34, %fd33, %fd30;
	ld.global.f64 	%fd36, [%rd54];
	ld.global.u32 	%r19, [%rd53];
	cvt.rn.f64.s32 	%fd37, %r19;
	sub.f64 	%fd38, %fd36, %fd37;
	ld.global.f64 	%fd39, [%rd52];
	fma.rn.f64 	%fd40, %fd39, %fd38, %fd35;
	ld.global.f64 	%fd41, [%rd54+8];
	ld.global.u32 	%r20, [%rd53+4];
	cvt.rn.f64.s32 	%fd42, %r20;
	sub.f64 	%fd43, %fd41, %fd42;
	ld.global.f64 	%fd44, [%rd52+72];
	fma.rn.f64 	%fd45, %fd44, %fd43, %fd40;
	ld.global.f64 	%fd46, [%rd54+16];
	ld.global.u32 	%r21, [%rd53+8];
	cvt.rn.f64.s32 	%fd47, %r21;
	sub.f64 	%fd48, %fd46, %fd47;
	ld.global.f64 	%fd49, [%rd52+144];
	fma.rn.f64 	%fd50, %fd49, %fd48, %fd45;
	ld.global.f64 	%fd51, [%rd54+24];
	ld.global.u32 	%r22, [%rd53+12];
	cvt.rn.f64.s32 	%fd52, %r22;
	sub.f64 	%fd53, %fd51, %fd52;
	ld.global.f64 	%fd54, [%rd52+216];
	fma.rn.f64 	%fd99, %fd54, %fd53, %fd50;
	add.s32 	%r38, %r38, 8;
	add.s64 	%rd54, %rd54, 64;
	add.s64 	%rd53, %rd53, 32;
	add.s64 	%rd52, %rd52, 576;
	setp.ne.s32 	%p3, %r38, 0;
	@%p3 bra 	$L__BB1_3;
$L__BB1_4:
	setp.eq.s32 	%p4, %r2, 0;
	@%p4 bra 	$L__BB1_12;
	and.b32  	%r8, %r13, 3;
	setp.lt.u32 	%p5, %r2, 4;
	@%p5 bra 	$L__BB1_7;
	mul.wide.u32 	%rd23, %r40, 8;
	add.s64 	%rd24, %rd3, %rd23;
	ld.global.f64 	%fd56, [%rd24];
	mul.wide.u32 	%rd25, %r40, 4;
	add.s64 	%rd26, %rd2, %rd25;
	ld.global.u32 	%r23, [%rd26];
	cvt.rn.f64.s32 	%fd57, %r23;
	sub.f64 	%fd58, %fd56, %fd57;
	mad.lo.s32 	%r24, %r40, 9, %r1;
	mul.wide.u32 	%rd27, %r24, 8;
	add.s64 	%rd28, %rd1, %rd27;
	ld.global.f64 	%fd59, [%rd28];
	fma.rn.f64 	%fd60, %fd59, %fd58, %fd99;
	ld.global.f64 	%fd61, [%rd24+8];
	ld.global.u32 	%r25, [%rd26+4];
	cvt.rn.f64.s32 	%fd62, %r25;
	sub.f64 	%fd63, %fd61, %fd62;
	add.s32 	%r26, %r24, 9;
	mul.wide.u32 	%rd29, %r26, 8;
	add.s64 	%rd30, %rd1, %rd29;
	ld.global.f64 	%fd64, [%rd30];
	fma.rn.f64 	%fd65, %fd64, %fd63, %fd60;
	ld.global.f64 	%fd66, [%rd24+16];
	ld.global.u32 	%r27, [%rd26+8];
	cvt.rn.f64.s32 	%fd67, %r27;
	sub.f64 	%fd68, %fd66, %fd67;
	add.s32 	%r28, %r24, 18;
	mul.wide.u32 	%rd31, %r28, 8;
	add.s64 	%rd32, %rd1, %rd31;
	ld.global.f64 	%fd69, [%rd32];
	fma.rn.f64 	%fd70, %fd69, %fd68, %fd65;
	ld.global.f64 	%fd71, [%rd24+24];
	ld.global.u32 	%r29, [%rd26+12];
	cvt.rn.f64.s32 	%fd72, %r29;
	sub.f64 	%fd73, %fd71, %fd72;
	add.s32 	%r30, %r24, 27;
	mul.wide.u32 	%rd33, %r30, 8;
	add.s64 	%rd34, %rd1, %rd33;
	ld.global.f64 	%fd74, [%rd34];
	fma.rn.f64 	%fd99, %fd74, %fd73, %fd70;
	add.s32 	%r40, %r40, 4;
$L__BB1_7:
	setp.eq.s32 	%p6, %r8, 0;
	@%p6 bra 	$L__BB1_12;
	setp.eq.s32 	%p7, %r8, 1;
	@%p7 bra 	$L__BB1_10;
	mul.wide.u32 	%rd35, %r40, 8;
	add.s64 	%rd36, %rd3, %rd35;
	ld.global.f64 	%fd76, [%rd36];
	mul.wide.u32 	%rd37, %r40, 4;
	add.s64 	%rd38, %rd2, %rd37;
	ld.global.u32 	%r31, [%rd38];
	cvt.rn.f64.s32 	%fd77, %r31;
	sub.f64 	%fd78, %fd76, %fd77;
	mad.lo.s32 	%r32, %r40, 9, %r1;
	mul.wide.u32 	%rd39, %r32, 8;
	add.s64 	%rd40, %rd1, %rd39;
	ld.global.f64 	%fd79, [%rd40];
	fma.rn.f64 	%fd80, %fd79, %fd78, %fd99;
	ld.global.f64 	%fd81, [%rd36+8];
	ld.global.u32 	%r33, [%rd38+4];
	cvt.rn.f64.s32 	%fd82, %r33;
	sub.f64 	%fd83, %fd81, %fd82;
	add.s32 	%r34, %r32, 9;
	mul.wide.u32 	%rd41, %r34, 8;
	add.s64 	%rd42, %rd1, %rd41;
	ld.global.f64 	%fd84, [%rd42];
	fma.rn.f64 	%fd99, %fd84, %fd83, %fd80;
	add.s32 	%r40, %r40, 2;
$L__BB1_10:
	and.b32  	%r35, %r13, 1;
	setp.eq.b32 	%p8, %r35, 1;
	not.pred 	%p9, %p8;
	@%p9 bra 	$L__BB1_12;
	mul.wide.u32 	%rd43, %r40, 8;
	add.s64 	%rd44, %rd3, %rd43;
	ld.global.f64 	%fd85, [%rd44];
	mul.wide.u32 	%rd45, %r40, 4;
	add.s64 	%rd46, %rd2, %rd45;
	ld.global.u32 	%r36, [%rd46];
	cvt.rn.f64.s32 	%fd86, %r36;
	sub.f64 	%fd87, %fd85, %fd86;
	mad.lo.s32 	%r37, %r40, 9, %r1;
	mul.wide.u32 	%rd47, %r37, 8;
	add.s64 	%rd48, %rd1, %rd47;
	ld.global.f64 	%fd88, [%rd48];
	fma.rn.f64 	%fd99, %fd88, %fd87, %fd99;
$L__BB1_12:
	cvta.to.global.u64 	%rd49, %rd14;
	mul.f64 	%fd89, %fd14, %fd99;
	mul.wide.u32 	%rd50, %r1, 8;
	add.s64 	%rd51, %rd49, %rd50;
	ld.global.f64 	%fd90, [%rd51];
	sub.f64 	%fd91, %fd90, %fd89;
	st.global.f64 	[%rd51], %fd91;
	st.global.f64 	[%rd4], %fd99;
	ret;

}


// ===== COMPILED SASS (sm_100) =====

	.target	sm_100

	.elftype	@"ET_EXEC"


//--------------------- .note.nv.tkinfo           --------------------------
	.section	.note.nv.tkinfo,"",@"SHT_NOTE"
	.sectionflags	@"SHF_NOTE_NV_TKINFO"
	.tkinfo
        /*0018*/ 	.word	0x00000002
        /*0030*/ 	.string	""
        /*0030*/ 	.string	"ptxas"
        /*0030*/ 	.string	"Cuda compilation tools, release 13.0, V13.0.88"
        /*0030*/ 	.string	"Build cuda_13.0.r13.0/compiler.36424714_0"
        /*0030*/ 	.string	"-arch sm_100 -m 64 "



//--------------------- .note.nv.cuinfo           --------------------------
	.section	.note.nv.cuinfo,"",@"SHT_NOTE"
	.sectionflags	@"SHF_NOTE_NV_CUINFO"
        /*0018*/ 	.short	0x0002
        /*001a*/ 	.short	0x0064
        /*001c*/ 	.short	0x0082
	.zero		2


//--------------------- .nv.info                  --------------------------
	.section	.nv.info,"",@"SHT_CUDA_INFO"
	.align	4


	//----- nvinfo : EIATTR_REGCOUNT
	.align		4
        /*0000*/ 	.byte	0x04, 0x2f
        /*0002*/ 	.short	(.L_1 - .L_0)
	.align		4
.L_0:
        /*0004*/ 	.word	index@(_Z21kernelWeightedSigmoidPdS_S_i)
        /*0008*/ 	.word	0x0000001e


	//----- nvinfo : EIATTR_FRAME_SIZE
	.align		4
.L_1:
        /*000c*/ 	.byte	0x04, 0x11
        /*000e*/ 	.short	(.L_3 - .L_2)
	.align		4
.L_2:
        /*0010*/ 	.word	index@($__internal_0_$__cuda_sm20_dblrcp_rn_slowpath_v3)
        /*0014*/ 	.word	0x00000000


	//----- nvinfo : EIATTR_FRAME_SIZE
	.align		4
.L_3:
        /*0018*/ 	.byte	0x04, 0x11
        /*001a*/ 	.short	(.L_5 - .L_4)
	.align		4
.L_4:
        /*001c*/ 	.word	index@(_Z21kernelWeightedSigmoidPdS_S_i)
        /*0020*/ 	.word	0x00000000


	//----- nvinfo : EIATTR_REGCOUNT
	.align		4
.L_5:
        /*0024*/ 	.byte	0x04, 0x2f
        /*0026*/ 	.short	(.L_7 - .L_6)
	.align		4
.L_6:
        /*0028*/ 	.word	index@(_Z18kernelUpdateWeightPdPiS_S_idS_)
        /*002c*/ 	.word	0x00000020


	//----- nvinfo : EIATTR_FRAME_SIZE
	.align		4
.L_7:
        /*0030*/ 	.byte	0x04, 0x11
        /*0032*/ 	.short	(.L_9 - .L_8)
	.align		4
.L_8:
        /*0034*/ 	.word	index@(_Z18kernelUpdateWeightPdPiS_S_idS_)
        /*0038*/ 	.word	0x00000000


	//----- nvinfo : EIATTR_MIN_STACK_SIZE
	.align		4
.L_9:
        /*003c*/ 	.byte	0x04, 0x12
        /*003e*/ 	.short	(.L_11 - .L_10)
	.align		4
.L_10:
        /*0040*/ 	.word	index@(_Z18kernelUpdateWeightPdPiS_S_idS_)
        /*0044*/ 	.word	0x00000000


	//----- nvinfo : EIATTR_MIN_STACK_SIZE
	.align		4
.L_11:
        /*0048*/ 	.byte	0x04, 0x12
        /*004a*/ 	.short	(.L_13 - .L_12)
	.align		4
.L_12:
        /*004c*/ 	.word	index@(_Z21kernelWeightedSigmoidPdS_S_i)
        /*0050*/ 	.word	0x00000000
.L_13:


//--------------------- .nv.compat                --------------------------
	.section	.nv.compat,"",@"SHT_CUDA_COMPAT_INFO"
	.align	4
        /*0000*/ 	.byte	0x02, 0x09, 0x00, 0x00, 0x02, 0x02, 0x01, 0x00, 0x02, 0x05, 0x05, 0x00, 0x03, 0x07, 0x01, 0x01
        /*0010*/ 	.byte	0x02, 0x03, 0x00, 0x00, 0x02, 0x06, 0x01, 0x00, 0x04, 0x0b, 0x08, 0x00, 0x01, 0x00, 0x00, 0x00
        /*0020*/ 	.byte	0x00, 0x00, 0x00, 0x00


//--------------------- .nv.info._Z18kernelUpdateWeightPdPiS_S_idS_ --------------------------
	.section	.nv.info._Z18kernelUpdateWeightPdPiS_S_idS_,"",@"SHT_CUDA_INFO"
	.sectionflags	@""
	.align	4


	//----- nvinfo : EIATTR_CUDA_API_VERSION
	.align		4
        /*0000*/ 	.byte	0x04, 0x37
        /*0002*/ 	.short	(.L_15 - .L_14)
.L_14:
        /*0004*/ 	.word	0x00000082


	//----- nvinfo : EIATTR_KPARAM_INFO
	.align		4
.L_15:
        /*0008*/ 	.byte	0x04, 0x17
        /*000a*/ 	.short	(.L_17 - .L_16)
.L_16:
        /*000c*/ 	.word	0x00000000
        /*0010*/ 	.short	0x0006
        /*0012*/ 	.short	0x0030
        /*0014*/ 	.byte	0x00, 0xf5, 0x21, 0x00


	//----- nvinfo : EIATTR_KPARAM_INFO
	.align		4
.L_17:
        /*0018*/ 	.byte	0x04, 0x17
        /*001a*/ 	.short	(.L_19 - .L_18)
.L_18:
        /*001c*/ 	.word	0x00000000
        /*0020*/ 	.short	0x0005
        /*0022*/ 	.short	0x0028
        /*0024*/ 	.byte	0x00, 0xf0, 0x21, 0x00


	//----- nvinfo : EIATTR_KPARAM_INFO
	.align		4
.L_19:
        /*0028*/ 	.byte	0x04, 0x17
        /*002a*/ 	.short	(.L_21 - .L_20)
.L_20:
        /*002c*/ 	.word	0x00000000
        /*0030*/ 	.short	0x0004
        /*0032*/ 	.short	0x0020
        /*0034*/ 	.byte	0x00, 0xf0, 0x11, 0x00


	//----- nvinfo : EIATTR_KPARAM_INFO
	.align		4
.L_21:
        /*0038*/ 	.byte	0x04, 0x17
        /*003a*/ 	.short	(.L_23 - .L_22)
.L_22:
        /*003c*/ 	.word	0x00000000
        /*0040*/ 	.short	0x0003
        /*0042*/ 	.short	0x0018
        /*0044*/ 	.byte	0x00, 0xf5, 0x21, 0x00


	//----- nvinfo : EIATTR_KPARAM_INFO
	.align		4
.L_23:
        /*0048*/ 	.byte	0x04, 0x17
        /*004a*/ 	.short	(.L_25 - .L_24)
.L_24:
        /*004c*/ 	.word	0x00000000
        /*0050*/ 	.short	0x0002
        /*0052*/ 	.short	0x0010
        /*0054*/ 	.byte	0x00, 0xf5, 0x21, 0x00


	//----- nvinfo : EIATTR_KPARAM_INFO
	.align		4
.L_25:
        /*0058*/ 	.byte	0x04, 0x17
        /*005a*/ 	.short	(.L_27 - .L_26)
.L_26:
        /*005c*/ 	.word	0x00000000
        /*0060*/ 	.short	0x0001
        /*0062*/ 	.short	0x0008
        /*0064*/ 	.byte	0x00, 0xf5, 0x21, 0x00


	//----- nvinfo : EIATTR_KPARAM_INFO
	.align		4
.L_27:
        /*0068*/ 	.byte	0x04, 0x17
        /*006a*/ 	.short	(.L_29 - .L_28)
.L_28:
        /*006c*/ 	.word	0x00000000
        /*0070*/ 	.short	0x0000
        /*0072*/ 	.short	0x0000
        /*0074*/ 	.byte	0x00, 0xf5, 0x21, 0x00


	//----- nvinfo : EIATTR_SPARSE_MMA_MASK
	.align		4
.L_29:
        /*0078*/ 	.byte	0x03, 0x50
        /*007a*/ 	.short	0x0000


	//----- nvinfo : EIATTR_MAXREG_COUNT
	.align		4
        /*007c*/ 	.byte	0x03, 0x1b
        /*007e*/ 	.short	0x00ff


	//----- nvinfo : EIATTR_MERCURY_ISA_VERSION
	.align		4
        /*0080*/ 	.byte	0x03, 0x5f
        /*0082*/ 	.short	0x0101


	//----- nvinfo : EIATTR_VRC_CTA_INIT_COUNT
	.align		4
        /*0084*/ 	.byte	0x02, 0x4a
	.zero		1
	.zero		1


	//----- nvinfo : EIATTR_EXIT_INSTR_OFFSETS
	.align		4
        /*0088*/ 	.byte	0x04, 0x1c
        /*008a*/ 	.short	(.L_31 - .L_30)


	//   ....[0]....
.L_30:
        /*008c*/ 	.word	0x00000b30


	//----- nvinfo : EIATTR_CBANK_PARAM_SIZE
	.align		4
.L_31:
        /*0090*/ 	.byte	0x03, 0x19
        /*0092*/ 	.short	0x0038


	//----- nvinfo : EIATTR_PARAM_CBANK
	.align		4
        /*0094*/ 	.byte	0x04, 0x0a
        /*0096*/ 	.short	(.L_33 - .L_32)
	.align		4
.L_32:
        /*0098*/ 	.word	index@(.nv.constant0._Z18kernelUpdateWeightPdPiS_S_idS_)
        /*009c*/ 	.short	0x0380
        /*009e*/ 	.short	0x0038


	//----- nvinfo : EIATTR_SW_WAR
	.align		4
.L_33:
        /*00a0*/ 	.byte	0x04, 0x36
        /*00a2*/ 	.short	(.L_35 - .L_34)
.L_34:
        /*00a4*/ 	.word	0x00000008
.L_35:


//--------------------- .nv.info._Z21kernelWeightedSigmoidPdS_S_i --------------------------
	.section	.nv.info._Z21kernelWeightedSigmoidPdS_S_i,"",@"SHT_CUDA_INFO"
	.sectionflags	@""
	.align	4


	//----- nvinfo : EIATTR_CUDA_API_VERSION
	.align		4
        /*0000*/ 	.byte	0x04, 0x37
        /*0002*/ 	.short	(.L_37 - .L_36)
.L_36:
        /*0004*/ 	.word	0x00000082


	//----- nvinfo : EIATTR_KPARAM_INFO
	.align		4
.L_37:
        /*0008*/ 	.byte	0x04, 0x17
        /*000a*/ 	.short	(.L_39 - .L_38)
.L_38:
        /*000c*/ 	.word	0x00000000
        /*0010*/ 	.short	0x0003
        /*0012*/ 	.short	0x0018
        /*0014*/ 	.byte	0x00, 0xf0, 0x11, 0x00


	//----- nvinfo : EIATTR_KPARAM_INFO
	.align		4
.L_39:
        /*0018*/ 	.byte	0x04, 0x17
        /*001a*/ 	.short	(.L_41 - .L_40)
.L_40:
        /*001c*/ 	.word	0x00000000
        /*0020*/ 	.short	0x0002
        /*0022*/ 	.short	0x0010
        /*0024*/ 	.byte	0x00, 0xf5, 0x21, 0x00


	//----- nvinfo : EIATTR_KPARAM_INFO
	.align		4
.L_41:
        /*0028*/ 	.byte	0x04, 0x17
        /*002a*/ 	.short	(.L_43 - .L_42)
.L_42:
        /*002c*/ 	.word	0x00000000
        /*0030*/ 	.short	0x0001
        /*0032*/ 	.short	0x0008
        /*0034*/ 	.byte	0x00, 0xf5, 0x21, 0x00


	//----- nvinfo : EIATTR_KPARAM_INFO
	.align		4
.L_43:
        /*0038*/ 	.byte	0x04, 0x17
        /*003a*/ 	.short	(.L_45 - .L_44)
.L_44:
        /*003c*/ 	.word	0x00000000
        /*0040*/ 	.short	0x0000
        /*0042*/ 	.short	0x0000
        /*0044*/ 	.byte	0x00, 0xf5, 0x21, 0x00


	//----- nvinfo : EIATTR_SPARSE_MMA_MASK
	.align		4
.L_45:
        /*0048*/ 	.byte	0x03, 0x50
        /*004a*/ 	.short	0x0000


	//----- nvinfo : EIATTR_MAXREG_COUNT
	.align		4
        /*004c*/ 	.byte	0x03, 0x1b
        /*004e*/ 	.short	0x00ff


	//----- nvinfo : EIATTR_MERCURY_ISA_VERSION
	.align		4
        /*0050*/ 	.byte	0x03, 0x5f
        /*0052*/ 	.short	0x0101


	//----- nvinfo : EIATTR_VRC_CTA_INIT_COUNT
	.align		4
        /*0054*/ 	.byte	0x02, 0x4a
	.zero		1
	.zero		1


	//----- nvinfo : EIATTR_EXIT_INSTR_OFFSETS
	.align		4
        /*0058*/ 	.byte	0x04, 0x1c
        /*005a*/ 	.short	(.L_47 - .L_46)


	//   ....[0]....
.L_46:
        /*005c*/ 	.word	0x00000710


	//----- nvinfo : EIATTR_CRS_STACK_SIZE
	.align		4
.L_47:
        /*0060*/ 	.byte	0x04, 0x1e
        /*0062*/ 	.short	(.L_49 - .L_48)
.L_48:
        /*0064*/ 	.word	0x00000000


	//----- nvinfo : EIATTR_CBANK_PARAM_SIZE
	.align		4
.L_49:
        /*0068*/ 	.byte	0x03, 0x19
        /*006a*/ 	.short	0x001c


	//----- nvinfo : EIATTR_PARAM_CBANK
	.align		4
        /*006c*/ 	.byte	0x04, 0x0a
        /*006e*/ 	.short	(.L_51 - .L_50)
	.align		4
.L_50:
        /*0070*/ 	.word	index@(.nv.constant0._Z21kernelWeightedSigmoidPdS_S_i)
        /*0074*/ 	.short	0x0380
        /*0076*/ 	.short	0x001c


	//----- nvinfo : EIATTR_SW_WAR
	.align		4
.L_51:
        /*0078*/ 	.byte	0x04, 0x36
        /*007a*/ 	.short	(.L_53 - .L_52)
.L_52:
        /*007c*/ 	.word	0x00000008
.L_53:


//--------------------- .nv.callgraph             --------------------------
	.section	.nv.callgraph,"",@"SHT_CUDA_CALLGRAPH"
	.align	4
	.sectionentsize	8
	.align		4
        /*0000*/ 	.word	0x00000000
	.align		4
        /*0004*/ 	.word	0xffffffff
	.align		4
        /*0008*/ 	.word	0x00000000
	.align		4
        /*000c*/ 	.word	0xfffffffe
	.align		4
        /*0010*/ 	.word	0x00000000
	.align		4
        /*0014*/ 	.word	0xfffffffd
	.align		4
        /*0018*/ 	.word	0x00000000
	.align		4
        /*001c*/ 	.word	0xfffffffc


//--------------------- .text._Z18kernelUpdateWeightPdPiS_S_idS_ --------------------------
	.section	.text._Z18kernelUpdateWeightPdPiS_S_idS_,"ax",@progbits
	.align	128
        .global         _Z18kernelUpdateWeightPdPiS_S_idS_
        .type           _Z18kernelUpdateWeightPdPiS_S_idS_,@function
        .size           _Z18kernelUpdateWeightPdPiS_S_idS_,(.L_x_16 - _Z18kernelUpdateWeightPdPiS_S_idS_)
        .other          _Z18kernelUpdateWeightPdPiS_S_idS_,@"STO_CUDA_ENTRY STV_DEFAULT"
_Z18kernelUpdateWeightPdPiS_S_idS_:
.text._Z18kernelUpdateWeightPdPiS_S_idS_:
[----:B------:R-:W-:Y:S01]  /*0000*/  LDC R1, c[0x0][0x37c] ;  /* 0x0000df00ff017b82 */ /* 0x000fe20000000800 */
[----:B------:R-:W0:Y:S07]  /*0010*/  S2R R0, SR_TID.X ;  /* 0x0000000000007919 */ /* 0x000e2e0000002100 */
[----:B------:R-:W0:Y:S01]  /*0020*/  LDC.64 R4, c[0x0][0x3b0] ;  /* 0x0000ec00ff047b82 */ /* 0x000e220000000a00 */
[----:B------:R-:W1:Y:S01]  /*0030*/  LDCU.64 UR12, c[0x0][0x358] ;  /* 0x00006b00ff0c77ac */ /* 0x000e620008000a00 */
[----:B------:R-:W2:Y:S01]  /*0040*/  LDCU UR8, c[0x0][0x3a0] ;  /* 0x00007400ff0877ac */ /* 0x000ea20008000800 */
[----:B0-----:R-:W-:-:S05]  /*0050*/  IMAD.WIDE.U32 R4, R0, 0x8, R4 ;  /* 0x0000000800047825 */ /* 0x001fca00078e0004 */
[----:B-1----:R0:W5:Y:S01]  /*0060*/  LDG.E.64 R24, desc[UR12][R4.64] ;  /* 0x0000000c04187981 */ /* 0x002162000c1e1b00 */
[----:B--2---:R-:W-:-:S09]  /*0070*/  UISETP.GE.AND UP0, UPT, UR8, 0x1, UPT ;  /* 0x000000010800788c */ /* 0x004fd2000bf06270 */
[----:B0-----:R-:W-:Y:S05]  /*0080*/  BRA.U !UP0, `(.L_x_0) ;  /* 0x00000009088c7547 */ /* 0x001fea000b800000 */
[----:B------:R-:W-:Y:S01]  /*0090*/  UISETP.GE.U32.AND UP1, UPT, UR8, 0x8, UPT ;  /* 0x000000080800788c */ /* 0x000fe2000bf26070 */
[----:B------:R-:W-:Y:S01]  /*00a0*/  HFMA2 R3, -RZ, RZ, 0, 0 ;  /* 0x00000000ff037431 */ /* 0x000fe200000001ff */
[----:B------:R-:W-:-:S04]  /*00b0*/  ULOP3.LUT UR9, UR8, 0x7, URZ, 0xc0, !UPT ;  /* 0x0000000708097892 */ /* 0x000fc8000f8ec0ff */
[----:B------:R-:W-:-:S03]  /*00c0*/  UISETP.NE.AND UP0, UPT, UR9, URZ, UPT ;  /* 0x000000ff0900728c */ /* 0x000fc6000bf05270 */
[----:B------:R-:W-:Y:S08]  /*00d0*/  BRA.U !UP1, `(.L_x_1) ;  /* 0x0000000509287547 */ /* 0x000ff0000b800000 */
[----:B------:R-:W0:Y:S01]  /*00e0*/  LDC.64 R2, c[0x0][0x380] ;  /* 0x0000e000ff027b82 */ /* 0x000e220000000a00 */
[----:B------:R-:W1:Y:S01]  /*00f0*/  LDCU.64 UR6, c[0x0][0x398] ;  /* 0x00007300ff0677ac */ /* 0x000e620008000a00 */
[----:B------:R-:W2:Y:S01]  /*0100*/  LDCU.64 UR4, c[0x0][0x388] ;  /* 0x00007100ff0477ac */ /* 0x000ea20008000a00 */
[----:B------:R-:W-:-:S04]  /*0110*/  ULOP3.LUT UR10, UR8, 0x7ffffff8, URZ, 0xc0, !UPT ;  /* 0x7ffffff8080a7892 */ /* 0x000fc8000f8ec0ff */
[----:B------:R-:W-:Y:S02]  /*0120*/  UIADD3 UR11, UPT, UPT, -UR10, URZ, URZ ;  /* 0x000000ff0a0b7290 */ /* 0x000fe4000fffe1ff */
[----:B-1----:R-:W-:Y:S02]  /*0130*/  UIADD3 UR6, UP1, UPT, UR6, 0x20, URZ ;  /* 0x0000002006067890 */ /* 0x002fe4000ff3e0ff */
[----:B--2---:R-:W-:Y:S01]  /*0140*/  UIADD3 UR4, UP2, UPT, UR4, 0x10, URZ ;  /* 0x0000001004047890 */ /* 0x004fe2000ff5e0ff */
[----:B0-----:R-:W-:Y:S01]  /*0150*/  IMAD.WIDE.U32 R2, R0, 0x8, R2 ;  /* 0x0000000800027825 */ /* 0x001fe200078e0002 */
[----:B------:R-:W-:Y:S02]  /*0160*/  UIADD3.X UR7, UPT, UPT, URZ, UR7, URZ, UP1, !UPT ;  /* 0x00000007ff077290 */ /* 0x000fe40008ffe4ff */
[----:B------:R-:W-:Y:S01]  /*0170*/  MOV R6, UR6 ;  /* 0x0000000600067c02 */ /* 0x000fe20008000f00 */
[----:B------:R-:W-:Y:S01]  /*0180*/  UIADD3.X UR5, UPT, UPT, URZ, UR5, URZ, UP2, !UPT ;  /* 0x00000005ff057290 */ /* 0x000fe200097fe4ff */
[----:B------:R-:W-:-:S02]  /*0190*/  IADD3 R10, P0, PT, R2, 0x120, RZ ;  /* 0x00000120020a7810 */ /* 0x000fc40007f1e0ff */
[----:B------:R-:W-:Y:S02]  /*01a0*/  MOV R8, UR4 ;  /* 0x0000000400087c02 */ /* 0x000fe40008000f00 */
[----:B------:R-:W-:Y:S02]  /*01b0*/  IADD3.X R11, PT, PT, RZ, R3, RZ, P0, !PT ;  /* 0x00000003ff0b7210 */ /* 0x000fe400007fe4ff */
[----:B------:R-:W-:Y:S02]  /*01c0*/  MOV R3, UR10 ;  /* 0x0000000a00037c02 */ /* 0x000fe40008000f00 */
[----:B------:R-:W-:Y:S02]  /*01d0*/  MOV R7, UR7 ;  /* 0x0000000700077c02 */ /* 0x000fe40008000f00 */
[----:B------:R-:W-:-:S07]  /*01e0*/  MOV R9, UR5 ;  /* 0x0000000500097c02 */ /* 0x000fce0008000f00 */
.L_x_2:
[----:B------:R-:W2:Y:S04]  /*01f0*/  LDG.E R28, desc[UR12][R8.64+-0x10] ;  /* 0xfffff00c081c7981 */ /* 0x000ea8000c1e1900 */
[----:B------:R-:W3:Y:S04]  /*0200*/  LDG.E.64 R14, desc[UR12][R6.64+-0x20] ;  /* 0xffffe00c060e7981 */ /* 0x000ee8000c1e1b00 */
[----:B------:R-:W4:Y:S04]  /*0210*/  LDG.E R26, desc[UR12][R8.64+-0xc] ;  /* 0xfffff40c081a7981 */ /* 0x000f28000c1e1900 */
[----:B------:R-:W3:Y:S04]  /*0220*/  LDG.E.64 R18, desc[UR12][R10.64+-0x120] ;  /* 0xfffee00c0a127981 */ /* 0x000ee8000c1e1b00 */
[----:B------:R-:W3:Y:S04]  /*0230*/  LDG.E.64 R12, desc[UR12][R6.64+-0x18] ;  /* 0xffffe80c060c7981 */ /* 0x000ee8000c1e1b00 */
[----:B------:R-:W3:Y:S04]  /*0240*/  LDG.E.64 R22, desc[UR12][R10.64+-0xd8] ;  /* 0xffff280c0a167981 */ /* 0x000ee8000c1e1b00 */
[----:B------:R-:W3:Y:S04]  /*0250*/  LDG.E R2, desc[UR12][R8.64+-0x8] ;  /* 0xfffff80c08027981 */ /* 0x000ee8000c1e1900 */
[----:B------:R-:W3:Y:S04]  /*0260*/  LDG.E.64 R16, desc[UR12][R6.64+-0x10] ;  /* 0xfffff00c06107981 */ /* 0x000ee8000c1e1b00 */
[----:B------:R-:W3:Y:S01]  /*0270*/  LDG.E R29, desc[UR12][R8.64+-0x4] ;  /* 0xfffffc0c081d7981 */ /* 0x000ee2000c1e1900 */
[----:B--2---:R0:W3:Y:S08]  /*0280*/  I2F.F64 R20, R28 ;  /* 0x0000001c00147312 */ /* 0x0040f00000201c00 */
[----:B----4-:R-:W1:Y:S01]  /*0290*/  I2F.F64 R26, R26 ;  /* 0x0000001a001a7312 */ /* 0x010e620000201c00 */
[----:B0-----:R-:W2:Y:S01]  /*02a0*/  LDG.E R28, desc[UR12][R8.64] ;  /* 0x0000000c081c7981 */ /* 0x001ea2000c1e1900 */
[----:B---3--:R-:W-:-:S03]  /*02b0*/  DADD R20, R14, -R20 ;  /* 0x000000000e147229 */ /* 0x008fc60000000814 */
[----:B------:R-:W3:Y:S05]  /*02c0*/  LDG.E.64 R14, desc[UR12][R10.64+-0x90] ;  /* 0xffff700c0a0e7981 */ /* 0x000eea000c1e1b00 */
[----:B-----5:R-:W-:Y:S02]  /*02d0*/  DFMA R18, R20, R18, R24 ;  /* 0x000000121412722b */ /* 0x020fe40000000018 */
[----:B-1----:R-:W-:Y:S01]  /*02e0*/  DADD R20, R12, -R26 ;  /* 0x000000000c147229 */ /* 0x002fe2000000081a */
[----:B------:R-:W4:Y:S04]  /*02f0*/  LDG.E.64 R24, desc[UR12][R6.64+0x8] ;  /* 0x0000080c06187981 */ /* 0x000f28000c1e1b00 */
[----:B------:R-:W2:Y:S03]  /*0300*/  LDG.E.64 R12, desc[UR12][R6.64+-0x8] ;  /* 0xfffff80c060c7981 */ /* 0x000ea6000c1e1b00 */
[----:B------:R-:W-:Y:S01]  /*0310*/  DFMA R22, R20, R22, R18 ;  /* 0x000000161416722b */ /* 0x000fe20000000012 */
[----:B------:R-:W4:Y:S01]  /*0320*/  LDG.E R27, desc[UR12][R8.64+0x4] ;  /* 0x0000040c081b7981 */ /* 0x000f22000c1e1900 */
[----:B------:R0:W1:Y:S03]  /*0330*/  I2F.F64 R18, R2 ;  /* 0x0000000200127312 */ /* 0x0000660000201c00 */
[----:B------:R-:W4:Y:S04]  /*0340*/  LDG.E.64 R20, desc[UR12][R10.64+-0x48] ;  /* 0xffffb80c0a147981 */ /* 0x000f28000c1e1b00 */
[----:B------:R-:W4:Y:S04]  /*0350*/  LDG.E R26, desc[UR12][R8.64+0xc] ;  /* 0x00000c0c081a7981 */ /* 0x000f28000c1e1900 */
[----:B0-----:R-:W4:Y:S01]  /*0360*/  LDG.E R2, desc[UR12][R8.64+0x8] ;  /* 0x0000080c08027981 */ /* 0x001f22000c1e1900 */
[----:B-1----:R-:W-:-:S03]  /*0370*/  DADD R16, R16, -R18 ;  /* 0x0000000010107229 */ /* 0x002fc60000000812 */
[----:B------:R-:W4:Y:S05]  /*0380*/  LDG.E.64 R18, desc[UR12][R6.64] ;  /* 0x0000000c06127981 */ /* 0x000f2a000c1e1b00 */
[----:B---3--:R-:W-:Y:S02]  /*0390*/  DFMA R14, R16, R14, R22 ;  /* 0x0000000e100e722b */ /* 0x008fe40000000016 */
[----:B------:R-:W3:Y:S01]  /*03a0*/  LDG.E.64 R16, desc[UR12][R10.64] ;  /* 0x0000000c0a107981 */ /* 0x000ee2000c1e1b00 */
[----:B------:R-:W2:Y:S02]  /*03b0*/  I2F.F64 R22, R29 ;  /* 0x0000001d00167312 */ /* 0x000ea40000201c00 */
[----:B--2---:R-:W-:-:S08]  /*03c0*/  DADD R12, R12, -R22 ;  /* 0x000000000c0c7229 */ /* 0x004fd00000000816 */
[----:B----4-:R-:W-:Y:S01]  /*03d0*/  DFMA R20, R12, R20, R14 ;  /* 0x000000140c14722b */ /* 0x010fe2000000000e */
[----:B------:R-:W0:Y:S01]  /*03e0*/  I2F.F64 R14, R28 ;  /* 0x0000001c000e7312 */ /* 0x000e220000201c00 */
[----:B------:R-:W2:Y:S07]  /*03f0*/  LDG.E.64 R12, desc[UR12][R10.64+0x48] ;  /* 0x0000480c0a0c7981 */ /* 0x000eae000c1e1b00 */
[----:B------:R-:W1:Y:S01]  /*0400*/  I2F.F64 R22, R27 ;  /* 0x0000001b00167312 */ /* 0x000e620000201c00 */
[----:B0-----:R-:W-:Y:S01]  /*0410*/  DADD R18, R18, -R14 ;  /* 0x0000000012127229 */ /* 0x001fe2000000080e */
[----:B------:R-:W4:Y:S01]  /*0420*/  LDG.E.64 R14, desc[UR12][R6.64+0x10] ;  /* 0x0000100c060e7981 */ /* 0x000f22000c1e1b00 */
[----:B-1----:R-:W-:-:S03]  /*0430*/  DADD R22, R24, -R22 ;  /* 0x0000000018167229 */ /* 0x002fc60000000816 */
[----:B------:R-:W4:Y:S03]  /*0440*/  LDG.E.64 R24, desc[UR12][R10.64+0xd8] ;  /* 0x0000d80c0a187981 */ /* 0x000f26000c1e1b00 */
[----:B---3--:R-:W-:Y:S02]  /*0450*/  DFMA R16, R18, R16, R20 ;  /* 0x000000101210722b */ /* 0x008fe40000000014 */
[----:B------:R0:W3:Y:S04]  /*0460*/  LDG.E.64 R18, desc[UR12][R6.64+0x18] ;  /* 0x0000180c06127981 */ /* 0x0000e8000c1e1b00 */
[----:B------:R1:W3:Y:S01]  /*0470*/  LDG.E.64 R20, desc[UR12][R10.64+0x90] ;  /* 0x0000900c0a147981 */ /* 0x0002e2000c1e1b00 */
[----:B------:R-:W-:Y:S01]  /*0480*/  UIADD3 UR11, UPT, UPT, UR11, 0x8, URZ ;  /* 0x000000080b0b7890 */ /* 0x000fe2000fffe0ff */
[----:B--2---:R-:W-:-:S02]  /*0490*/  DFMA R12, R22, R12, R16 ;  /* 0x0000000c160c722b */ /* 0x004fc40000000010 */
[----:B------:R-:W4:Y:S08]  /*04a0*/  I2F.F64 R16, R2 ;  /* 0x0000000200107312 */ /* 0x000f300000201c00 */
[----:B------:R-:W3:Y:S01]  /*04b0*/  I2F.F64 R22, R26 ;  /* 0x0000001a00167312 */ /* 0x000ee20000201c00 */
[----:B----4-:R-:W-:Y:S01]  /*04c0*/  DADD R14, R14, -R16 ;  /* 0x000000000e0e7229 */ /* 0x010fe20000000810 */
[----:B------:R-:W-:Y:S01]  /*04d0*/  UISETP.NE.AND UP1, UPT, UR11, URZ, UPT ;  /* 0x000000ff0b00728c */ /* 0x000fe2000bf25270 */
[----:B0-----:R-:W-:-:S02]  /*04e0*/  IADD3 R6, P0, PT, R6, 0x40, RZ ;  /* 0x0000004006067810 */ /* 0x001fc40007f1e0ff */
[----:B------:R-:W-:Y:S02]  /*04f0*/  IADD3 R8, P1, PT, R8, 0x20, RZ ;  /* 0x0000002008087810 */ /* 0x000fe40007f3e0ff */
[----:B-1----:R-:W-:Y:S02]  /*0500*/  IADD3 R10, P2, PT, R10, 0x240, RZ ;  /* 0x000002400a0a7810 */ /* 0x002fe40007f5e0ff */
[----:B------:R-:W-:Y:S02]  /*0510*/  IADD3.X R7, PT, PT, RZ, R7, RZ, P0, !PT ;  /* 0x00000007ff077210 */ /* 0x000fe400007fe4ff */
[----:B------:R-:W-:Y:S02]  /*0520*/  IADD3.X R9, PT, PT, RZ, R9, RZ, P1, !PT ;  /* 0x00000009ff097210 */ /* 0x000fe40000ffe4ff */
[----:B------:R-:W-:Y:S01]  /*0530*/  IADD3.X R11, PT, PT, RZ, R11, RZ, P2, !PT ;  /* 0x0000000bff0b7210 */ /* 0x000fe200017fe4ff */
[----:B---3--:R-:W-:Y:S02]  /*0540*/  DADD R18, R18, -R22 ;  /* 0x0000000012127229 */ /* 0x008fe40000000816 */
[----:B------:R-:W-:-:S08]  /*0550*/  DFMA R12, R14, R20, R12 ;  /* 0x000000140e0c722b */ /* 0x000fd0000000000c */
[----:B------:R-:W-:Y:S01]  /*0560*/  DFMA R24, R18, R24, R12 ;  /* 0x000000181218722b */ /* 0x000fe2000000000c */
[----:B------:R-:W-:Y:S10]  /*0570*/  BRA.U UP1, `(.L_x_2) ;  /* 0xfffffffd011c7547 */ /* 0x000ff4000b83ffff */
.L_x_1:
[----:B------:R-:W-:Y:S05]  /*0580*/  BRA.U !UP0, `(.L_x_0) ;  /* 0x00000005084c7547 */ /* 0x000fea000b800000 */
[----:B------:R-:W-:Y:S02]  /*0590*/  UISETP.GE.U32.AND UP0, UPT, UR9, 0x4, UPT ;  /* 0x000000040900788c */ /* 0x000fe4000bf06070 */
[----:B------:R-:W-:-:S04]  /*05a0*/  ULOP3.LUT UR5, UR8, 0x3, URZ, 0xc0, !UPT ;  /* 0x0000000308057892 */ /* 0x000fc8000f8ec0ff */
[----:B------:R-:W-:-:S03]  /*05b0*/  UISETP.NE.AND UP1, UPT, UR5, URZ, UPT ;  /* 0x000000ff0500728c */ /* 0x000fc6000bf25270 */
[----:B------:R-:W-:Y:S08]  /*05c0*/  BRA.U !UP0, `(.L_x_3) ;  /* 0x0000000108987547 */ /* 0x000ff0000b800000 */
[----:B------:R-:W0:Y:S08]  /*05d0*/  LDC.64 R26, c[0x0][0x388] ;  /* 0x0000e200ff1a7b82 */ /* 0x000e300000000a00 */
[----:B------:R-:W1:Y:S08]  /*05e0*/  LDC.64 R12, c[0x0][0x398] ;  /* 0x0000e600ff0c7b82 */ /* 0x000e700000000a00 */
[----:B------:R-:W2:Y:S01]  /*05f0*/  LDC.64 R6, c[0x0][0x380] ;  /* 0x0000e000ff067b82 */ /* 0x000ea20000000a00 */
[----:B0-----:R-:W-:-:S05]  /*0600*/  IMAD.WIDE.U32 R26, R3, 0x4, R26 ;  /* 0x00000004031a7825 */ /* 0x001fca00078e001a */
[----:B------:R-:W3:Y:S01]  /*0610*/  LDG.E R23, desc[UR12][R26.64] ;  /* 0x0000000c1a177981 */ /* 0x000ee2000c1e1900 */
[C---:B------:R-:W-:Y:S02]  /*0620*/  IMAD R21, R3.reuse, 0x9, R0 ;  /* 0x0000000903157824 */ /* 0x040fe400078e0200 */
[----:B-1----:R-:W-:Y:S01]  /*0630*/  IMAD.WIDE.U32 R12, R3, 0x8, R12 ;  /* 0x00000008030c7825 */ /* 0x002fe200078e000c */
[----:B------:R-:W4:Y:S04]  /*0640*/  LDG.E R2, desc[UR12][R26.64+0x4] ;  /* 0x0000040c1a027981 */ /* 0x000f28000c1e1900 */
[----:B------:R-:W4:Y:S01]  /*0650*/  LDG.E.64 R14, desc[UR12][R12.64] ;  /* 0x0000000c0c0e7981 */ /* 0x000f22000c1e1b00 */
[----:B--2---:R-:W-:-:S03]  /*0660*/  IMAD.WIDE.U32 R8, R21, 0x8, R6 ;  /* 0x0000000815087825 */ /* 0x004fc600078e0006 */
[----:B------:R-:W2:Y:S01]  /*0670*/  LDG.E R20, desc[UR12][R26.64+0x8] ;  /* 0x0000080c1a147981 */ /* 0x000ea2000c1e1900 */
[----:B------:R-:W-:-:S03]  /*0680*/  IADD3 R19, PT, PT, R21, 0x9, RZ ;  /* 0x0000000915137810 */ /* 0x000fc60007ffe0ff */
[----:B------:R-:W2:Y:S04]  /*0690*/  LDG.E.64 R10, desc[UR12][R12.64+0x8] ;  /* 0x0000080c0c0a7981 */ /* 0x000ea8000c1e1b00 */
[----:B------:R-:W2:Y:S04]  /*06a0*/  LDG.E.64 R8, desc[UR12][R8.64] ;  /* 0x0000000c08087981 */ /* 0x000ea8000c1e1b00 */
[----:B------:R0:W2:Y:S01]  /*06b0*/  LDG.E R22, desc[UR12][R26.64+0xc] ;  /* 0x00000c0c1a167981 */ /* 0x0000a2000c1e1900 */
[C---:B------:R-:W-:Y:S02]  /*06c0*/  IADD3 R29, PT, PT, R21.reuse, 0x12, RZ ;  /* 0x00000012151d7810 */ /* 0x040fe40007ffe0ff */
[----:B------:R-:W-:Y:S01]  /*06d0*/  IADD3 R21, PT, PT, R21, 0x1b, RZ ;  /* 0x0000001b15157810 */ /* 0x000fe20007ffe0ff */
[----:B---3--:R-:W4:Y:S02]  /*06e0*/  I2F.F64 R16, R23 ;  /* 0x0000001700107312 */ /* 0x008f240000201c00 */
[----:B----4-:R-:W-:Y:S01]  /*06f0*/  DADD R14, R14, -R16 ;  /* 0x000000000e0e7229 */ /* 0x010fe20000000810 */
[----:B------:R-:W-:-:S02]  /*0700*/  IMAD.WIDE.U32 R16, R19, 0x8, R6 ;  /* 0x0000000813107825 */ /* 0x000fc400078e0006 */
[----:B------:R-:W3:Y:S04]  /*0710*/  LDG.E.64 R18, desc[UR12][R12.64+0x10] ;  /* 0x0000100c0c127981 */ /* 0x000ee8000c1e1b00 */
[----:B------:R-:W4:Y:S01]  /*0720*/  LDG.E.64 R16, desc[UR12][R16.64] ;  /* 0x0000000c10107981 */ /* 0x000f22000c1e1b00 */
[----:B--2--5:R-:W-:Y:S01]  /*0730*/  DFMA R8, R14, R8, R24 ;  /* 0x000000080e08722b */ /* 0x024fe20000000018 */
[--C-:B------:R-:W-:Y:S02]  /*0740*/  IMAD.WIDE.U32 R14, R29, 0x8, R6.reuse ;  /* 0x000000081d0e7825 */ /* 0x100fe400078e0006 */
[----:B------:R-:W2:Y:S02]  /*0750*/  LDG.E.64 R24, desc[UR12][R12.64+0x18] ;  /* 0x0000180c0c187981 */ /* 0x000ea4000c1e1b00 */
[----:B------:R-:W-:-:S02]  /*0760*/  IMAD.WIDE.U32 R6, R21, 0x8, R6 ;  /* 0x0000000815067825 */ /* 0x000fc400078e0006 */
[----:B------:R-:W2:Y:S04]  /*0770*/  LDG.E.64 R14, desc[UR12][R14.64] ;  /* 0x0000000c0e0e7981 */ /* 0x000ea8000c1e1b00 */
[----:B------:R-:W2:Y:S01]  /*0780*/  LDG.E.64 R6, desc[UR12][R6.64] ;  /* 0x0000000c06067981 */ /* 0x000ea2000c1e1b00 */
[----:B0-----:R-:W0:Y:S08]  /*0790*/  I2F.F64 R26, R2 ;  /* 0x00000002001a7312 */ /* 0x001e300000201c00 */
[----:B------:R-:W3:Y:S01]  /*07a0*/  I2F.F64 R20, R20 ;  /* 0x0000001400147312 */ /* 0x000ee20000201c00 */
[----:B0-----:R-:W-:-:S07]  /*07b0*/  DADD R10, R10, -R26 ;  /* 0x000000000a0a7229 */ /* 0x001fce000000081a */
[----:B------:R-:W2:Y:S01]  /*07c0*/  I2F.F64 R22, R22 ;  /* 0x0000001600167312 */ /* 0x000ea20000201c00 */
[----:B------:R-:W-:Y:S01]  /*07d0*/  IADD3 R3, PT, PT, R3, 0x4, RZ ;  /* 0x0000000403037810 */ /* 0x000fe20007ffe0ff */
[----:B---3--:R-:W-:Y:S02]  /*07e0*/  DADD R18, R18, -R20 ;  /* 0x0000000012127229 */ /* 0x008fe40000000814 */
[----:B----4-:R-:W-:Y:S02]  /*07f0*/  DFMA R8, R10, R16, R8 ;  /* 0x000000100a08722b */ /* 0x010fe40000000008 */
[----:B--2---:R-:W-:-:S06]  /*0800*/  DADD R24, R24, -R22 ;  /* 0x0000000018187229 */ /* 0x004fcc0000000816 */
[----:B------:R-:W-:-:S08]  /*0810*/  DFMA R8, R18, R14, R8 ;  /* 0x0000000e1208722b */ /* 0x000fd00000000008 */
[----:B------:R-:W-:-:S11]  /*0820*/  DFMA R24, R24, R6, R8 ;  /* 0x000000061818722b */ /* 0x000fd60000000008 */
.L_x_3:
[----:B------:R-:W-:Y:S05]  /*0830*/  BRA.U !UP1, `(.L_x_0) ;  /* 0x0000000109a07547 */ /* 0x000fea000b800000 */
[----:B------:R-:W-:Y:S02]  /*0840*/  UISETP.NE.AND UP0, UPT, UR5, 0x1, UPT ;  /* 0x000000010500788c */ /* 0x000fe4000bf05270 */
[----:B------:R-:W-:-:S04]  /*0850*/  ULOP3.LUT UR4, UR8, 0x1, URZ, 0xc0, !UPT ;  /* 0x0000000108047892 */ /* 0x000fc8000f8ec0ff */
[----:B------:R-:W-:-:S03]  /*0860*/  UISETP.NE.U32.AND UP1, UPT, UR4, 0x1, UPT ;  /* 0x000000010400788c */ /* 0x000fc6000bf25070 */
[----:B------:R-:W-:Y:S08]  /*0870*/  BRA.U !UP0, `(.L_x_4) ;  /* 0x0000000108587547 */ /* 0x000ff0000b800000 */
[----:B------:R-:W0:Y:S08]  /*0880*/  LDC.64 R10, c[0x0][0x388] ;  /* 0x0000e200ff0a7b82 */ /* 0x000e300000000a00 */
[----:B------:R-:W1:Y:S08]  /*0890*/  LDC.64 R8, c[0x0][0x398] ;  /* 0x0000e600ff087b82 */ /* 0x000e700000000a00 */
[----:B------:R-:W2:Y:S01]  /*08a0*/  LDC.64 R6, c[0x0][0x380] ;  /* 0x0000e000ff067b82 */ /* 0x000ea20000000a00 */
[----:B0-----:R-:W-:-:S05]  /*08b0*/  IMAD.WIDE.U32 R18, R3, 0x4, R10 ;  /* 0x0000000403127825 */ /* 0x001fca00078e000a */
[----:B------:R-:W3:Y:S04]  /*08c0*/  LDG.E R2, desc[UR12][R18.64] ;  /* 0x0000000c12027981 */ /* 0x000ee8000c1e1900 */
[----:B------:R-:W4:Y:S01]  /*08d0*/  LDG.E R14, desc[UR12][R18.64+0x4] ;  /* 0x0000040c120e7981 */ /* 0x000f22000c1e1900 */
[----:B-1----:R-:W-:-:S04]  /*08e0*/  IMAD.WIDE.U32 R16, R3, 0x8, R8 ;  /* 0x0000000803107825 */ /* 0x002fc800078e0008 */
[----:B------:R-:W-:Y:S01]  /*08f0*/  IMAD R9, R3, 0x9, R0 ;  /* 0x0000000903097824 */ /* 0x000fe200078e0200 */
[----:B------:R-:W4:Y:S03]  /*0900*/  LDG.E.64 R10, desc[UR12][R16.64] ;  /* 0x0000000c100a7981 */ /* 0x000f26000c1e1b00 */
[C-C-:B--2---:R-:W-:Y:S01]  /*0910*/  IMAD.WIDE.U32 R12, R9.reuse, 0x8, R6.reuse ;  /* 0x00000008090c7825 */ /* 0x144fe200078e0006 */
[----:B------:R-:W-:Y:S02]  /*0920*/  IADD3 R15, PT, PT, R9, 0x9, RZ ;  /* 0x00000009090f7810 */ /* 0x000fe40007ffe0ff */
[----:B------:R-:W2:Y:S04]  /*0930*/  LDG.E.64 R8, desc[UR12][R16.64+0x8] ;  /* 0x0000080c10087981 */ /* 0x000ea8000c1e1b00 */
[----:B------:R-:W2:Y:S01]  /*0940*/  LDG.E.64 R12, desc[UR12][R12.64] ;  /* 0x0000000c0c0c7981 */ /* 0x000ea2000c1e1b00 */
[----:B------:R-:W-:-:S06]  /*0950*/  IMAD.WIDE.U32 R6, R15, 0x8, R6 ;  /* 0x000000080f067825 */ /* 0x000fcc00078e0006 */
[----:B------:R-:W2:Y:S01]  /*0960*/  LDG.E.64 R6, desc[UR12][R6.64] ;  /* 0x0000000c06067981 */ /* 0x000ea2000c1e1b00 */
[----:B------:R-:W-:Y:S01]  /*0970*/  IADD3 R3, PT, PT, R3, 0x2, RZ ;  /* 0x0000000203037810 */ /* 0x000fe20007ffe0ff */
[----:B---3--:R-:W0:Y:S08]  /*0980*/  I2F.F64 R20, R2 ;  /* 0x0000000200147312 */ /* 0x008e300000201c00 */
[----:B----4-:R-:W2:Y:S01]  /*0990*/  I2F.F64 R14, R14 ;  /* 0x0000000e000e7312 */ /* 0x010ea20000201c00 */
[----:B0-----:R-:W-:-:S02]  /*09a0*/  DADD R10, R10, -R20 ;  /* 0x000000000a0a7229 */ /* 0x001fc40000000814 */
[----:B--2---:R-:W-:-:S06]  /*09b0*/  DADD R8, R8, -R14 ;  /* 0x0000000008087229 */ /* 0x004fcc000000080e */
[----:B-----5:R-:W-:-:S08]  /*09c0*/  DFMA R10, R10, R12, R24 ;  /* 0x0000000c0a0a722b */ /* 0x020fd00000000018 */
[----:B------:R-:W-:-:S11]  /*09d0*/  DFMA R24, R8, R6, R10 ;  /* 0x000000060818722b */ /* 0x000fd6000000000a */
.L_x_4:
[----:B------:R-:W-:Y:S05]  /*09e0*/  BRA.U UP1, `(.L_x_0) ;  /* 0x0000000101347547 */ /* 0x000fea000b800000 */
[----:B------:R-:W0:Y:S08]  /*09f0*/  LDC.64 R8, c[0x0][0x388] ;  /* 0x0000e200ff087b82 */ /* 0x000e300000000a00 */
[----:B------:R-:W1:Y:S08]  /*0a00*/  LDC.64 R6, c[0x0][0x398] ;  /* 0x0000e600ff067b82 */ /* 0x000e700000000a00 */
[----:B------:R-:W2:Y:S01]  /*0a10*/  LDC.64 R10, c[0x0][0x380] ;  /* 0x0000e000ff0a7b82 */ /* 0x000ea20000000a00 */
[----:B0-----:R-:W-:-:S06]  /*0a20*/  IMAD.WIDE.U32 R8, R3, 0x4, R8 ;  /* 0x0000000403087825 */ /* 0x001fcc00078e0008 */
[----:B------:R-:W3:Y:S01]  /*0a30*/  LDG.E R8, desc[UR12][R8.64] ;  /* 0x0000000c08087981 */ /* 0x000ee2000c1e1900 */
[----:B-1----:R-:W-:-:S04]  /*0a40*/  IMAD.WIDE.U32 R6, R3, 0x8, R6 ;  /* 0x0000000803067825 */ /* 0x002fc800078e0006 */
[----:B------:R-:W-:Y:S02]  /*0a50*/  IMAD R3, R3, 0x9, R0 ;  /* 0x0000000903037824 */ /* 0x000fe400078e0200 */
[----:B------:R-:W4:Y:S02]  /*0a60*/  LDG.E.64 R6, desc[UR12][R6.64] ;  /* 0x0000000c06067981 */ /* 0x000f24000c1e1b00 */
[----:B--2---:R-:W-:-:S06]  /*0a70*/  IMAD.WIDE.U32 R10, R3, 0x8, R10 ;  /* 0x00000008030a7825 */ /* 0x004fcc00078e000a */
[----:B------:R-:W2:Y:S01]  /*0a80*/  LDG.E.64 R10, desc[UR12][R10.64] ;  /* 0x0000000c0a0a7981 */ /* 0x000ea2000c1e1b00 */
[----:B---3--:R-:W4:Y:S02]  /*0a90*/  I2F.F64 R2, R8 ;  /* 0x0000000800027312 */ /* 0x008f240000201c00 */
[----:B----4-:R-:W-:-:S08]  /*0aa0*/  DADD R2, R6, -R2 ;  /* 0x0000000006027229 */ /* 0x010fd00000000802 */
[----:B--2--5:R-:W-:-:S11]  /*0ab0*/  DFMA R24, R2, R10, R24 ;  /* 0x0000000a0218722b */ /* 0x024fd60000000018 */
.L_x_0:
[----:B------:R-:W0:Y:S01]  /*0ac0*/  LDC.64 R2, c[0x0][0x390] ;  /* 0x0000e400ff027b82 */ /* 0x000e220000000a00 */
[----:B------:R-:W1:Y:S01]  /*0ad0*/  LDCU.64 UR4, c[0x0][0x3a8] ;  /* 0x00007500ff0477ac */ /* 0x000e620008000a00 */
[----:B0-----:R-:W-:-:S05]  /*0ae0*/  IMAD.WIDE.U32 R2, R0, 0x8, R2 ;  /* 0x0000000800027825 */ /* 0x001fca00078e0002 */
[----:B------:R-:W1:Y:S02]  /*0af0*/  LDG.E.64 R6, desc[UR12][R2.64] ;  /* 0x0000000c02067981 */ /* 0x000e64000c1e1b00 */
[----:B-1---5:R-:W-:-:S07]  /*0b00*/  DFMA R6, -R24, UR4, R6 ;  /* 0x0000000418067c2b */ /* 0x022fce0008000106 */
[----:B------:R-:W-:Y:S04]  /*0b10*/  STG.E.64 desc[UR12][R2.64], R6 ;  /* 0x0000000602007986 */ /* 0x000fe8000c101b0c */
[----:B------:R-:W-:Y:S01]  /*0b20*/  STG.E.64 desc[UR12][R4.64], R24 ;  /* 0x0000001804007986 */ /* 0x000fe2000c101b0c */
[----:B------:R-:W-:Y:S05]  /*0b30*/  EXIT ;  /* 0x000000000000794d */ /* 0x000fea0003800000 */
.L_x_5:
[----:B------:R-:W-:-:S00]  /*0b40*/  BRA `(.L_x_5) ;  /* 0xfffffffc00fc7947 */ /* 0x000fc0000383ffff */
[----:B------:R-:W-:-:S00]  /*0b50*/  NOP ;  /* 0x0000000000007918 */ /* 0x000fc00000000000 */
        /* <DEDUP_REMOVED lines=10> */
.L_x_16:


//--------------------- .text._Z21kernelWeightedSigmoidPdS_S_i --------------------------
	.section	.text._Z21kernelWeightedSigmoidPdS_S_i,"ax",@progbits
	.align	128
        .global         _Z21kernelWeightedSigmoidPdS_S_i
        .type           _Z21kernelWeightedSigmoidPdS_S_i,@function
        .size           _Z21kernelWeightedSigmoidPdS_S_i,(.L_x_15 - _Z21kernelWeightedSigmoidPdS_S_i)
        .other          _Z21kernelWeightedSigmoidPdS_S_i,@"STO_CUDA_ENTRY STV_DEFAULT"
_Z21kernelWeightedSigmoidPdS_S_i:
.text._Z21kernelWeightedSigmoidPdS_S_i:
[----:B------:R-:W-:Y:S01]  /*0000*/  LDC R1, c[0x0][0x37c] ;  /* 0x0000df00ff017b82 */ /* 0x000fe20000000800 */
[----:B------:R-:W0:Y:S07]  /*0010*/  S2R R0, SR_TID.X ;  /* 0x0000000000007919 */ /* 0x000e2e0000002100 */
[----:B------:R-:W1:Y:S01]  /*0020*/  LDC.64 R2, c[0x0][0x380] ;  /* 0x0000e000ff027b82 */ /* 0x000e620000000a00 */
[----:B------:R-:W2:Y:S07]  /*0030*/  LDCU.64 UR4, c[0x0][0x358] ;  /* 0x00006b00ff0477ac */ /* 0x000eae0008000a00 */
[----:B------:R-:W2:Y:S01]  /*0040*/  LDC.64 R4, c[0x0][0x388] ;  /* 0x0000e200ff047b82 */ /* 0x000ea20000000a00 */
[----:B0-----:R-:W-:Y:S01]  /*0050*/  IMAD R7, R0, 0x9, RZ ;  /* 0x0000000900077824 */ /* 0x001fe200078e02ff */
[----:B--2---:R-:W2:Y:S03]  /*0060*/  LDG.E.64 R8, desc[UR4][R4.64] ;  /* 0x0000000404087981 */ /* 0x004ea6000c1e1b00 */
[----:B-1----:R-:W-:Y:S01]  /*0070*/  IMAD.WIDE.U32 R2, R7, 0x8, R2 ;  /* 0x0000000807027825 */ /* 0x002fe200078e0002 */
[----:B------:R-:W3:Y:S04]  /*0080*/  LDG.E.64 R24, desc[UR4][R4.64+0x8] ;  /* 0x0000080404187981 */ /* 0x000ee8000c1e1b00 */
[----:B------:R-:W2:Y:S04]  /*0090*/  LDG.E.64 R6, desc[UR4][R2.64] ;  /* 0x0000000402067981 */ /* 0x000ea8000c1e1b00 */
[----:B------:R-:W3:Y:S04]  /*00a0*/  LDG.E.64 R22, desc[UR4][R2.64+0x8] ;  /* 0x0000080402167981 */ /* 0x000ee8000c1e1b00 */
[----:B------:R-:W4:Y:S04]  /*00b0*/  LDG.E.64 R14, desc[UR4][R4.64+0x10] ;  /* 0x00001004040e7981 */ /* 0x000f28000c1e1b00 */
[----:B------:R-:W4:Y:S04]  /*00c0*/  LDG.E.64 R16, desc[UR4][R2.64+0x10] ;  /* 0x0000100402107981 */ /* 0x000f28000c1e1b00 */
[----:B------:R-:W5:Y:S04]  /*00d0*/  LDG.E.64 R18, desc[UR4][R4.64+0x18] ;  /* 0x0000180404127981 */ /* 0x000f68000c1e1b00 */
[----:B------:R-:W5:Y:S04]  /*00e0*/  LDG.E.64 R20, desc[UR4][R2.64+0x18] ;  /* 0x0000180402147981 */ /* 0x000f68000c1e1b00 */
[----:B------:R-:W5:Y:S04]  /*00f0*/  LDG.E.64 R12, desc[UR4][R4.64+0x20] ;  /* 0x00002004040c7981 */ /* 0x000f68000c1e1b00 */
[----:B------:R-:W5:Y:S01]  /*0100*/  LDG.E.64 R10, desc[UR4][R2.64+0x20] ;  /* 0x00002004020a7981 */ /* 0x000f62000c1e1b00 */
[----:B--2---:R-:W-:-:S03]  /*0110*/  DFMA R6, R6, R8, RZ ;  /* 0x000000080606722b */ /* 0x004fc600000000ff */
[----:B------:R-:W2:Y:S05]  /*0120*/  LDG.E.64 R8, desc[UR4][R4.64+0x28] ;  /* 0x0000280404087981 */ /* 0x000eaa000c1e1b00 */
[----:B---3--:R-:W-:Y:S02]  /*0130*/  DFMA R22, R22, R24, R6 ;  /* 0x000000181616722b */ /* 0x008fe40000000006 */
[----:B------:R-:W2:Y:S04]  /*0140*/  LDG.E.64 R6, desc[UR4][R2.64+0x28] ;  /* 0x0000280402067981 */ /* 0x000ea8000c1e1b00 */
[----:B------:R-:W3:Y:S02]  /*0150*/  LDG.E.64 R24, desc[UR4][R2.64+0x40] ;  /* 0x0000400402187981 */ /* 0x000ee4000c1e1b00 */
[----:B----4-:R-:W-:-:S02]  /*0160*/  DFMA R22, R16, R14, R22 ;  /* 0x0000000e1016722b */ /* 0x010fc40000000016 */
[----:B------:R-:W4:Y:S04]  /*0170*/  LDG.E.64 R16, desc[UR4][R4.64+0x30] ;  /* 0x0000300404107981 */ /* 0x000f28000c1e1b00 */
[----:B------:R-:W4:Y:S02]  /*0180*/  LDG.E.64 R14, desc[UR4][R2.64+0x30] ;  /* 0x00003004020e7981 */ /* 0x000f24000c1e1b00 */
[----:B-----5:R-:W-:Y:S02]  /*0190*/  DFMA R26, R20, R18, R22 ;  /* 0x00000012141a722b */ /* 0x020fe40000000016 */
[----:B------:R-:W5:Y:S04]  /*01a0*/  LDG.E.64 R20, desc[UR4][R4.64+0x38] ;  /* 0x0000380404147981 */ /* 0x000f68000c1e1b00 */
[----:B------:R-:W5:Y:S04]  /*01b0*/  LDG.E.64 R18, desc[UR4][R2.64+0x38] ;  /* 0x0000380402127981 */ /* 0x000f68000c1e1b00 */
[----:B------:R-:W3:Y:S01]  /*01c0*/  LDG.E.64 R22, desc[UR4][R4.64+0x40] ;  /* 0x0000400404167981 */ /* 0x000ee2000c1e1b00 */
[----:B------:R-:W-:Y:S01]  /*01d0*/  DFMA R10, R10, R12, R26 ;  /* 0x0000000c0a0a722b */ /* 0x000fe2000000001a */
[----:B------:R-:W-:Y:S01]  /*01e0*/  UMOV UR6, 0xfefa39ef ;  /* 0xfefa39ef00067882 */ /* 0x000fe20000000000 */
[----:B------:R-:W-:Y:S01]  /*01f0*/  UMOV UR7, 0x3fe62e42 ;  /* 0x3fe62e4200077882 */ /* 0x000fe20000000000 */
[----:B------:R-:W-:Y:S05]  /*0200*/  BSSY.RECONVERGENT B0, `(.L_x_6) ;  /* 0x000003d000007945 */ /* 0x000fea0003800200 */
[----:B--2---:R-:W-:-:S08]  /*0210*/  DFMA R6, R6, R8, R10 ;  /* 0x000000080606722b */ /* 0x004fd0000000000a */
[----:B----4-:R-:W-:-:S08]  /*0220*/  DFMA R6, R14, R16, R6 ;  /* 0x000000100e06722b */ /* 0x010fd00000000006 */
[----:B-----5:R-:W-:-:S08]  /*0230*/  DFMA R6, R18, R20, R6 ;  /* 0x000000141206722b */ /* 0x020fd00000000006 */
[----:B---3--:R-:W-:Y:S01]  /*0240*/  DFMA R22, R24, R22, R6 ;  /* 0x000000161816722b */ /* 0x008fe20000000006 */
[----:B------:R-:W-:Y:S02]  /*0250*/  IMAD.MOV.U32 R6, RZ, RZ, 0x652b82fe ;  /* 0x652b82feff067424 */ /* 0x000fe400078e00ff */
[----:B------:R-:W-:-:S06]  /*0260*/  IMAD.MOV.U32 R7, RZ, RZ, 0x3ff71547 ;  /* 0x3ff71547ff077424 */ /* 0x000fcc00078e00ff */
[----:B------:R-:W-:-:S08]  /*0270*/  DFMA R6, R22, -R6, 6.75539944105574400000e+15 ;  /* 0x433800001606742b */ /* 0x000fd00000000806 */
[----:B------:R-:W-:-:S08]  /*0280*/  DADD R8, R6, -6.75539944105574400000e+15 ;  /* 0xc338000006087429 */ /* 0x000fd00000000000 */
[----:B------:R-:W-:Y:S01]  /*0290*/  DFMA R4, R8, -UR6, -R22 ;  /* 0x8000000608047c2b */ /* 0x000fe20008000816 */
[----:B------:R-:W-:Y:S01]  /*02a0*/  UMOV UR6, 0x3b39803f ;  /* 0x3b39803f00067882 */ /* 0x000fe20000000000 */
[----:B------:R-:W-:-:S06]  /*02b0*/  UMOV UR7, 0x3c7abc9e ;  /* 0x3c7abc9e00077882 */ /* 0x000fcc0000000000 */
[----:B------:R-:W-:Y:S01]  /*02c0*/  DFMA R2, R8, -UR6, R4 ;  /* 0x8000000608027c2b */ /* 0x000fe20008000004 */
[----:B------:R-:W-:Y:S01]  /*02d0*/  IMAD.MOV.U32 R4, RZ, RZ, -0x35dec16 ;  /* 0xfca213eaff047424 */ /* 0x000fe200078e00ff */
[----:B------:R-:W-:Y:S01]  /*02e0*/  MOV R5, 0x3e928af3 ;  /* 0x3e928af300057802 */ /* 0x000fe20000000f00 */
[----:B------:R-:W-:Y:S01]  /*02f0*/  UMOV UR6, 0x69ce2bdf ;  /* 0x69ce2bdf00067882 */ /* 0x000fe20000000000 */
[----:B------:R-:W-:-:S04]  /*0300*/  UMOV UR7, 0x3e5ade15 ;  /* 0x3e5ade1500077882 */ /* 0x000fc80000000000 */
[----:B------:R-:W-:Y:S01]  /*0310*/  DFMA R4, R2, UR6, R4 ;  /* 0x0000000602047c2b */ /* 0x000fe20008000004 */
[----:B------:R-:W-:Y:S01]  /*0320*/  UMOV UR6, 0x62401315 ;  /* 0x6240131500067882 */ /* 0x000fe20000000000 */
[----:B------:R-:W-:-:S06]  /*0330*/  UMOV UR7, 0x3ec71dee ;  /* 0x3ec71dee00077882 */ /* 0x000fcc0000000000 */
[----:B------:R-:W-:Y:S01]  /*0340*/  DFMA R4, R2, R4, UR6 ;  /* 0x0000000602047e2b */ /* 0x000fe20008000004 */
        /* <DEDUP_REMOVED lines=19> */
[----:B------:R-:W-:Y:S01]  /*0480*/  UMOV UR7, 0x3fe00000 ;  /* 0x3fe0000000077882 */ /* 0x000fe20000000000 */
[----:B------:R-:W-:-:S05]  /*0490*/  DADD R8, -RZ, -R22 ;  /* 0x00000000ff087229 */ /* 0x000fca0000000916 */
[----:B------:R-:W-:-:S05]  /*04a0*/  DFMA R4, R2, R4, UR6 ;  /* 0x0000000602047e2b */ /* 0x000fca0008000004 */
[----:B------:R-:W-:-:S03]  /*04b0*/  FSETP.GEU.AND P0, PT, |R9|, 4.1917929649353027344, PT ;  /* 0x4086232b0900780b */ /* 0x000fc60003f0e200 */
[----:B------:R-:W-:-:S08]  /*04c0*/  DFMA R4, R2, R4, 1 ;  /* 0x3ff000000204742b */ /* 0x000fd00000000004 */
[----:B------:R-:W-:-:S10]  /*04d0*/  DFMA R4, R2, R4, 1 ;  /* 0x3ff000000204742b */ /* 0x000fd40000000004 */
[----:B------:R-:W-:Y:S02]  /*04e0*/  IMAD R3, R6, 0x100000, R5 ;  /* 0x0010000006037824 */ /* 0x000fe400078e0205 */
[----:B------:R-:W-:Y:S01]  /*04f0*/  IMAD.MOV.U32 R2, RZ, RZ, R4 ;  /* 0x000000ffff027224 */ /* 0x000fe200078e0004 */
[----:B------:R-:W-:Y:S06]  /*0500*/  @!P0 BRA `(.L_x_7) ;  /* 0x0000000000308947 */ /* 0x000fec0003800000 */
[----:B------:R-:W-:Y:S01]  /*0510*/  FSETP.GEU.AND P1, PT, |R9|, 4.2275390625, PT ;  /* 0x408748000900780b */ /* 0x000fe20003f2e200 */
[C---:B------:R-:W-:Y:S02]  /*0520*/  DADD R8, -R22.reuse, +INF ;  /* 0x7ff0000016087429 */ /* 0x040fe40000000100 */
[----:B------:R-:W-:-:S08]  /*0530*/  DSETP.GT.AND P0, PT, R22, RZ, PT ;  /* 0x000000ff1600722a */ /* 0x000fd00003f04000 */
[----:B------:R-:W-:Y:S02]  /*0540*/  FSEL R3, R9, RZ, !P0 ;  /* 0x000000ff09037208 */ /* 0x000fe40004000000 */
[----:B------:R-:W-:-:S04]  /*0550*/  @!P1 LEA.HI R2, R6, R6, RZ, 0x1 ;  /* 0x0000000606029211 */ /* 0x000fc800078f08ff */
[----:B------:R-:W-:Y:S02]  /*0560*/  @!P1 SHF.R.S32.HI R7, RZ, 0x1, R2 ;  /* 0x00000001ff079819 */ /* 0x000fe40000011402 */
[----:B------:R-:W-:Y:S02]  /*0570*/  FSEL R2, R8, RZ, !P0 ;  /* 0x000000ff08027208 */ /* 0x000fe40004000000 */
[----:B------:R-:W-:Y:S01]  /*0580*/  @!P1 IADD3 R6, PT, PT, R6, -R7, RZ ;  /* 0x8000000706069210 */ /* 0x000fe20007ffe0ff */
[----:B------:R-:W-:-:S03]  /*0590*/  @!P1 IMAD R5, R7, 0x100000, R5 ;  /* 0x0010000007059824 */ /* 0x000fc600078e0205 */
[----:B------:R-:W-:Y:S01]  /*05a0*/  @!P1 LEA R7, R6, 0x3ff00000, 0x14 ;  /* 0x3ff0000006079811 */ /* 0x000fe200078ea0ff */
[----:B------:R-:W-:-:S06]  /*05b0*/  @!P1 IMAD.MOV.U32 R6, RZ, RZ, RZ ;  /* 0x000000ffff069224 */ /* 0x000fcc00078e00ff */
[----:B------:R-:W-:-:S11]  /*05c0*/  @!P1 DMUL R2, R4, R6 ;  /* 0x0000000604029228 */ /* 0x000fd60000000000 */
.L_x_7:
[----:B------:R-:W-:Y:S05]  /*05d0*/  BSYNC.RECONVERGENT B0 ;  /* 0x0000000000007941 */ /* 0x000fea0003800200 */
.L_x_6:
[----:B------:R-:W-:Y:S01]  /*05e0*/  DADD R8, R2, 1 ;  /* 0x3ff0000002087429 */ /* 0x000fe20000000000 */
[----:B------:R-:W-:Y:S05]  /*05f0*/  BSSY.RECONVERGENT B0, `(.L_x_8) ;  /* 0x000000e000007945 */ /* 0x000fea0003800200 */
[----:B------:R-:W0:Y:S04]  /*0600*/  MUFU.RCP64H R3, R9 ;  /* 0x0000000900037308 */ /* 0x000e280000001800 */
[----:B------:R-:W-:-:S04]  /*0610*/  IADD3 R2, PT, PT, R9, 0x300402, RZ ;  /* 0x0030040209027810 */ /* 0x000fc80007ffe0ff */
[----:B------:R-:W-:Y:S02]  /*0620*/  FSETP.GEU.AND P0, PT, |R2|, 5.8789094863358348022e-39, PT ;  /* 0x004004020200780b */ /* 0x000fe40003f0e200 */
[----:B0-----:R-:W-:-:S08]  /*0630*/  DFMA R4, -R8, R2, 1 ;  /* 0x3ff000000804742b */ /* 0x001fd00000000102 */
[----:B------:R-:W-:-:S08]  /*0640*/  DFMA R4, R4, R4, R4 ;  /* 0x000000040404722b */ /* 0x000fd00000000004 */
[----:B------:R-:W-:-:S08]  /*0650*/  DFMA R4, R2, R4, R2 ;  /* 0x000000040204722b */ /* 0x000fd00000000002 */
[----:B------:R-:W-:-:S08]  /*0660*/  DFMA R6, -R8, R4, 1 ;  /* 0x3ff000000806742b */ /* 0x000fd00000000104 */
[----:B------:R-:W-:Y:S01]  /*0670*/  DFMA R4, R4, R6, R4 ;  /* 0x000000060404722b */ /* 0x000fe20000000004 */
[----:B------:R-:W-:Y:S10]  /*0680*/  @P0 BRA `(.L_x_9) ;  /* 0x0000000000100947 */ /* 0x000ff40003800000 */
[----:B------:R-:W-:-:S05]  /*0690*/  LOP3.LUT R2, R9, 0x7fffffff, RZ, 0xc0, !PT ;  /* 0x7fffffff09027812 */ /* 0x000fca00078ec0ff */
[----:B------:R-:W-:Y:S01]  /*06a0*/  VIADD R3, R2, 0xfff00000 ;  /* 0xfff0000002037836 */ /* 0x000fe20000000000 */
[----:B------:R-:W-:-:S07]  /*06b0*/  MOV R2, 0x6d0 ;  /* 0x000006d000027802 */ /* 0x000fce0000000f00 */
[----:B------:R-:W-:Y:S05]  /*06c0*/  CALL.REL.NOINC `($__internal_0_$__cuda_sm20_dblrcp_rn_slowpath_v3) ;  /* 0x0000000000147944 */ /* 0x000fea0003c00000 */
.L_x_9:
[----:B------:R-:W-:Y:S05]  /*06d0*/  BSYNC.RECONVERGENT B0 ;  /* 0x0000000000007941 */ /* 0x000fea0003800200 */
.L_x_8:
[----:B------:R-:W0:Y:S02]  /*06e0*/  LDC.64 R2, c[0x0][0x390] ;  /* 0x0000e400ff027b82 */ /* 0x000e240000000a00 */
[----:B0-----:R-:W-:-:S05]  /*06f0*/  IMAD.WIDE.U32 R2, R0, 0x8, R2 ;  /* 0x0000000800027825 */ /* 0x001fca00078e0002 */
[----:B------:R-:W-:Y:S01]  /*0700*/  STG.E.64 desc[UR4][R2.64], R4 ;  /* 0x0000000402007986 */ /* 0x000fe2000c101b04 */
[----:B------:R-:W-:Y:S05]  /*0710*/  EXIT ;  /* 0x000000000000794d */ /* 0x000fea0003800000 */
        .weak           $__internal_0_$__cuda_sm20_dblrcp_rn_slowpath_v3
        .type           $__internal_0_$__cuda_sm20_dblrcp_rn_slowpath_v3,@function
        .size           $__internal_0_$__cuda_sm20_dblrcp_rn_slowpath_v3,(.L_x_15 - $__internal_0_$__cuda_sm20_dblrcp_rn_slowpath_v3)
$__internal_0_$__cuda_sm20_dblrcp_rn_slowpath_v3:
[----:B------:R-:W-:Y:S01]  /*0720*/  IMAD.MOV.U32 R4, RZ, RZ, R8 ;  /* 0x000000ffff047224 */ /* 0x000fe200078e0008 */
[----:B------:R-:W-:Y:S01]  /*0730*/  MOV R5, R9 ;  /* 0x0000000900057202 */ /* 0x000fe20000000f00 */
[----:B------:R-:W-:Y:S05]  /*0740*/  BSSY.RECONVERGENT B1, `(.L_x_10) ;  /* 0x0000025000017945 */ /* 0x000fea0003800200 */
[----:B------:R-:W-:-:S14]  /*0750*/  DSETP.GTU.AND P0, PT, |R4|, +INF , PT ;  /* 0x7ff000000400742a */ /* 0x000fdc0003f0c200 */
[----:B------:R-:W-:Y:S05]  /*0760*/  @P0 BRA `(.L_x_11) ;  /* 0x0000000000800947 */ /* 0x000fea0003800000 */
[----:B------:R-:W-:-:S05]  /*0770*/  LOP3.LUT R8, R9, 0x7fffffff, RZ, 0xc0, !PT ;  /* 0x7fffffff09087812 */ /* 0x000fca00078ec0ff */
[----:B------:R-:W-:-:S05]  /*0780*/  VIADD R6, R8, 0xffffffff ;  /* 0xffffffff08067836 */ /* 0x000fca0000000000 */
[----:B------:R-:W-:-:S13]  /*0790*/  ISETP.GE.U32.AND P0, PT, R6, 0x7fefffff, PT ;  /* 0x7fefffff0600780c */ /* 0x000fda0003f06070 */
[----:B------:R-:W-:Y:S01]  /*07a0*/  @P0 LOP3.LUT R7, R5, 0x7ff00000, RZ, 0x3c, !PT ;  /* 0x7ff0000005070812 */ /* 0x000fe200078e3cff */
[----:B------:R-:W-:Y:S01]  /*07b0*/  @P0 IMAD.MOV.U32 R6, RZ, RZ, RZ ;  /* 0x000000ffff060224 */ /* 0x000fe200078e00ff */
[----:B------:R-:W-:Y:S06]  /*07c0*/  @P0 BRA `(.L_x_12) ;  /* 0x0000000000700947 */ /* 0x000fec0003800000 */
[----:B------:R-:W-:-:S13]  /*07d0*/  ISETP.GE.U32.AND P0, PT, R8, 0x1000001, PT ;  /* 0x010000010800780c */ /* 0x000fda0003f06070 */
[----:B------:R-:W-:Y:S05]  /*07e0*/  @!P0 BRA `(.L_x_13) ;  /* 0x0000000000388947 */ /* 0x000fea0003800000 */
[----:B------:R-:W-:Y:S01]  /*07f0*/  IADD3 R7, PT, PT, R5, -0x3fe00000, RZ ;  /* 0xc020000005077810 */ /* 0x000fe20007ffe0ff */
[----:B------:R-:W-:Y:S02]  /*0800*/  IMAD.MOV.U32 R6, RZ, RZ, R4 ;  /* 0x000000ffff067224 */ /* 0x000fe400078e0004 */
[----:B------:R-:W-:Y:S01]  /*0810*/  IMAD.MOV.U32 R8, RZ, RZ, R3 ;  /* 0x000000ffff087224 */ /* 0x000fe200078e0003 */
[----:B------:R-:W0:Y:S05]  /*0820*/  MUFU.RCP64H R9, R7 ;  /* 0x0000000700097308 */ /* 0x000e2a0000001800 */
[----:B0-----:R-:W-:-:S08]  /*0830*/  DFMA R10, -R6, R8, 1 ;  /* 0x3ff00000060a742b */ /* 0x001fd00000000108 */
[----:B------:R-:W-:-:S08]  /*0840*/  DFMA R10, R10, R10, R10 ;  /* 0x0000000a0a0a722b */ /* 0x000fd0000000000a */
[----:B------:R-:W-:-:S08]  /*0850*/  DFMA R10, R8, R10, R8 ;  /* 0x0000000a080a722b */ /* 0x000fd00000000008 */
[----:B------:R-:W-:-:S08]  /*0860*/  DFMA R8, -R6, R10, 1 ;  /* 0x3ff000000608742b */ /* 0x000fd0000000010a */
[----:B------:R-:W-:-:S08]  /*0870*/  DFMA R8, R10, R8, R10 ;  /* 0x000000080a08722b */ /* 0x000fd0000000000a */
[----:B------:R-:W-:-:S08]  /*0880*/  DMUL R8, R8, 2.2250738585072013831e-308 ;  /* 0x0010000008087828 */ /* 0x000fd00000000000 */
[----:B------:R-:W-:-:S08]  /*0890*/  DFMA R4, -R4, R8, 1 ;  /* 0x3ff000000404742b */ /* 0x000fd00000000108 */
[----:B------:R-:W-:-:S08]  /*08a0*/  DFMA R4, R4, R4, R4 ;  /* 0x000000040404722b */ /* 0x000fd00000000004 */
[----:B------:R-:W-:Y:S01]  /*08b0*/  DFMA R6, R8, R4, R8 ;  /* 0x000000040806722b */ /* 0x000fe20000000008 */
[----:B------:R-:W-:Y:S10]  /*08c0*/  BRA `(.L_x_12) ;  /* 0x0000000000307947 */ /* 0x000ff40003800000 */
.L_x_13:
[----:B------:R-:W-:Y:S01]  /*08d0*/  DMUL R4, R4, 8.11296384146066816958e+31 ;  /* 0x4690000004047828 */ /* 0x000fe20000000000 */
[----:B------:R-:W-:-:S05]  /*08e0*/  MOV R6, R3 ;  /* 0x0000000300067202 */ /* 0x000fca0000000f00 */
[----:B------:R-:W0:Y:S02]  /*08f0*/  MUFU.RCP64H R7, R5 ;  /* 0x0000000500077308 */ /* 0x000e240000001800 */
[----:B0-----:R-:W-:-:S08]  /*0900*/  DFMA R8, -R4, R6, 1 ;  /* 0x3ff000000408742b */ /* 0x001fd00000000106 */
[----:B------:R-:W-:-:S08]  /*0910*/  DFMA R8, R8, R8, R8 ;  /* 0x000000080808722b */ /* 0x000fd00000000008 */
[----:B------:R-:W-:-:S08]  /*0920*/  DFMA R8, R6, R8, R6 ;  /* 0x000000080608722b */ /* 0x000fd00000000006 */
[----:B------:R-:W-:-:S08]  /*0930*/  DFMA R6, -R4, R8, 1 ;  /* 0x3ff000000406742b */ /* 0x000fd00000000108 */
[----:B------:R-:W-:-:S08]  /*0940*/  DFMA R6, R8, R6, R8 ;  /* 0x000000060806722b */ /* 0x000fd00000000008 */
[----:B------:R-:W-:Y:S01]  /*0950*/  DMUL R6, R6, 8.11296384146066816958e+31 ;  /* 0x4690000006067828 */ /* 0x000fe20000000000 */
[----:B------:R-:W-:Y:S10]  /*0960*/  BRA `(.L_x_12) ;  /* 0x0000000000087947 */ /* 0x000ff40003800000 */
.L_x_11:
[----:B------:R-:W-:Y:S01]  /*0970*/  LOP3.LUT R7, R5, 0x80000, RZ, 0xfc, !PT ;  /* 0x0008000005077812 */ /* 0x000fe200078efcff */
[----:B------:R-:W-:-:S07]  /*0980*/  IMAD.MOV.U32 R6, RZ, RZ, R4 ;  /* 0x000000ffff067224 */ /* 0x000fce00078e0004 */
.L_x_12:
[----:B------:R-:W-:Y:S05]  /*0990*/  BSYNC.RECONVERGENT B1 ;  /* 0x0000000000017941 */ /* 0x000fea0003800200 */
.L_x_10:
[----:B------:R-:W-:Y:S01]  /*09a0*/  IMAD.MOV.U32 R3, RZ, RZ, 0x0 ;  /* 0x00000000ff037424 */ /* 0x000fe200078e00ff */
[----:B------:R-:W-:Y:S01]  /*09b0*/  MOV R5, R7 ;  /* 0x0000000700057202 */ /* 0x000fe20000000f00 */
[----:B------:R-:W-:Y:S02]  /*09c0*/  IMAD.MOV.U32 R4, RZ, RZ, R6 ;  /* 0x000000ffff047224 */ /* 0x000fe400078e0006 */
[----:B------:R-:W-:Y:S05]  /*09d0*/  RET.REL.NODEC R2 `(_Z21kernelWeightedSigmoidPdS_S_i) ;  /* 0xfffffff402887950 */ /* 0x000fea0003c3ffff */
.L_x_14:
        /* <DEDUP_REMOVED lines=10> */
.L_x_15:


//--------------------- .nv.shared.reserved.0     --------------------------
	.section	.nv.shared.reserved.0,"aw",@nobits
	.weak		__nv_reservedSMEM_offset_0_alias
	.size		__nv_reservedSMEM_offset_0_alias, 0, 64
	.other		__nv_reservedSMEM_offset_0_alias,@"STO_CUDA_RESERVED_SHARED STV_DEFAULT"
__nv_reservedSMEM_offset_0_alias:
	.zero		0
	.zero		64


//--------------------- .nv.constant0._Z18kernelUpdateWeightPdPiS_S_idS_ --------------------------
	.section	.nv.constant0._Z18kernelUpdateWeightPdPiS_S_idS_,"a",@progbits
	.sectionflags	@""
	.align	4
.nv.constant0._Z18kernelUpdateWeightPdPiS_S_idS_:
	.zero		952


//--------------------- .nv.constant0._Z21kernelWeightedSigmoidPdS_S_i --------------------------
	.section	.nv.constant0._Z21kernelWeightedSigmoidPdS_S_i,"a",@progbits
	.sectionflags	@""
	.align	4
.nv.constant0._Z21kernelWeightedSigmoidPdS_S_i:
	.zero		924


//--------------------- SYMBOLS --------------------------

	.type		.nv.reservedSmem.offset0,@object
	.size		.nv.reservedSmem.offset0,0x4
